	.target	sm_90a

	.elftype	@"ET_EXEC"


//--------------------- .note.nv.tkinfo           --------------------------
	.section	.note.nv.tkinfo,"",@"SHT_NOTE"
	.sectionflags	@"SHF_NOTE_NV_TKINFO"
	.tkinfo
        /*0018*/ 	.word	0x00000002
        /*0030*/ 	.string	""
        /*0030*/ 	.string	"ptxas"
        /*0030*/ 	.string	"Cuda compilation tools, release 13.0, V13.0.88"
        /*0030*/ 	.string	"Build cuda_13.0.r13.0/compiler.36424714_0"
        /*0030*/ 	.string	"-arch sm_90a -m 64 "



//--------------------- .note.nv.cuinfo           --------------------------
	.section	.note.nv.cuinfo,"",@"SHT_NOTE"
	.sectionflags	@"SHF_NOTE_NV_CUINFO"
        /*0018*/ 	.short	0x0002
        /*001a*/ 	.short	0x005a
        /*001c*/ 	.short	0x0082
	.zero		2


//--------------------- .nv.info                  --------------------------
	.section	.nv.info,"",@"SHT_CUDA_INFO"
	.align	4


	//----- nvinfo : EIATTR_REGCOUNT
	.align		4
        /*0000*/ 	.byte	0x04, 0x2f
        /*0002*/ 	.short	(.L_17 - .L_16)
	.align		4
.L_16:
        /*0004*/ 	.word	index@(_ZN7cutlass13device_kernelINS_4gemm6kernel13GemmUniversalIN4cute5tupleIJiiiiEEENS1_10collective13CollectiveMmaINS1_39MainloopSm90TmaGmmaRmemAWarpSpecializedILi4ENS5_IJNS4_1CILi1EEESB_SB_EEENS1_35KernelTmaWarpSpecializedCooperativeEEENS5_IJNSA_ILi256EEENSA_ILi128EEESG_EEENS_12float_e5m2_tENS5_IJSB_llEEENS_12float_e4m3_tESJ_NS4_8TiledMMAINS4_8MMA_AtomIJNS4_4SM904GMMA31MMA_64x128x32_F32E5M2E4M3_RS_TNILNSO_7ScaleInE1ELSQ_1EEEEEENS4_6LayoutINS5_IJNSA_ILi2EEESB_SB_EEENS5_IJSB_NSA_ILi0EEESW_EEEEENS5_IJNS4_10UnderscoreESZ_SZ_EEEEENS4_13SM90_TMA_LOADENS4_14ComposedLayoutINS4_7SwizzleILi3ELi4ELi3EEENS4_18smem_ptr_flag_bitsILi8EEENST_INS5_IJSG_NSA_ILi8EEEEEENS5_IJSB_SG_EEEEEEENS4_9Copy_AtomIJNS4_39AutoVectorizingCopyWithAssumedAlignmentILi128EEESI_EEENS4_8identityES12_S1C_vS1H_EENS_8epilogue10collective6detail29Sm90TmaWarpSpecializedAdapterINS1K_15DefaultEpilogueISI_NS5_IJlSB_lEEES1O_NS1J_6thread17LinearCombinationISI_Li1EffLNS1P_9ScaleType4KindE0ELNS_15FloatRoundStyleE2ESI_EENS1_15EpilogueDefaultEEEEEvvEEEEvNT_6ParamsE)
        /*0008*/ 	.word	0x000000a8


	//----- nvinfo : EIATTR_FRAME_SIZE
	.align		4
.L_17:
        /*000c*/ 	.byte	0x04, 0x11
        /*000e*/ 	.short	(.L_19 - .L_18)
	.align		4
.L_18:
        /*0010*/ 	.word	index@(_ZN7cutlass13device_kernelINS_4gemm6kernel13GemmUniversalIN4cute5tupleIJiiiiEEENS1_10collective13CollectiveMmaINS1_39MainloopSm90TmaGmmaRmemAWarpSpecializedILi4ENS5_IJNS4_1CILi1EEESB_SB_EEENS1_35KernelTmaWarpSpecializedCooperativeEEENS5_IJNSA_ILi256EEENSA_ILi128EEESG_EEENS_12float_e5m2_tENS5_IJSB_llEEENS_12float_e4m3_tESJ_NS4_8TiledMMAINS4_8MMA_AtomIJNS4_4SM904GMMA31MMA_64x128x32_F32E5M2E4M3_RS_TNILNSO_7ScaleInE1ELSQ_1EEEEEENS4_6LayoutINS5_IJNSA_ILi2EEESB_SB_EEENS5_IJSB_NSA_ILi0EEESW_EEEEENS5_IJNS4_10UnderscoreESZ_SZ_EEEEENS4_13SM90_TMA_LOADENS4_14ComposedLayoutINS4_7SwizzleILi3ELi4ELi3EEENS4_18smem_ptr_flag_bitsILi8EEENST_INS5_IJSG_NSA_ILi8EEEEEENS5_IJSB_SG_EEEEEEENS4_9Copy_AtomIJNS4_39AutoVectorizingCopyWithAssumedAlignmentILi128EEESI_EEENS4_8identityES12_S1C_vS1H_EENS_8epilogue10collective6detail29Sm90TmaWarpSpecializedAdapterINS1K_15DefaultEpilogueISI_NS5_IJlSB_lEEES1O_NS1J_6thread17LinearCombinationISI_Li1EffLNS1P_9ScaleType4KindE0ELNS_15FloatRoundStyleE2ESI_EENS1_15EpilogueDefaultEEEEEvvEEEEvNT_6ParamsE)
        /*0014*/ 	.word	0x00000000


	//----- nvinfo : EIATTR_MIN_STACK_SIZE
	.align		4
.L_19:
        /*0018*/ 	.byte	0x04, 0x12
        /*001a*/ 	.short	(.L_21 - .L_20)
	.align		4
.L_20:
        /*001c*/ 	.word	index@(_ZN7cutlass13device_kernelINS_4gemm6kernel13GemmUniversalIN4cute5tupleIJiiiiEEENS1_10collective13CollectiveMmaINS1_39MainloopSm90TmaGmmaRmemAWarpSpecializedILi4ENS5_IJNS4_1CILi1EEESB_SB_EEENS1_35KernelTmaWarpSpecializedCooperativeEEENS5_IJNSA_ILi256EEENSA_ILi128EEESG_EEENS_12float_e5m2_tENS5_IJSB_llEEENS_12float_e4m3_tESJ_NS4_8TiledMMAINS4_8MMA_AtomIJNS4_4SM904GMMA31MMA_64x128x32_F32E5M2E4M3_RS_TNILNSO_7ScaleInE1ELSQ_1EEEEEENS4_6LayoutINS5_IJNSA_ILi2EEESB_SB_EEENS5_IJSB_NSA_ILi0EEESW_EEEEENS5_IJNS4_10UnderscoreESZ_SZ_EEEEENS4_13SM90_TMA_LOADENS4_14ComposedLayoutINS4_7SwizzleILi3ELi4ELi3EEENS4_18smem_ptr_flag_bitsILi8EEENST_INS5_IJSG_NSA_ILi8EEEEEENS5_IJSB_SG_EEEEEEENS4_9Copy_AtomIJNS4_39AutoVectorizingCopyWithAssumedAlignmentILi128EEESI_EEENS4_8identityES12_S1C_vS1H_EENS_8epilogue10collective6detail29Sm90TmaWarpSpecializedAdapterINS1K_15DefaultEpilogueISI_NS5_IJlSB_lEEES1O_NS1J_6thread17LinearCombinationISI_Li1EffLNS1P_9ScaleType4KindE0ELNS_15FloatRoundStyleE2ESI_EENS1_15EpilogueDefaultEEEEEvvEEEEvNT_6ParamsE)
        /*0020*/ 	.word	0x00000000
.L_21:


//--------------------- .nv.compat                --------------------------
	.section	.nv.compat,"",@"SHT_CUDA_COMPAT_INFO"
	.align	4
        /*0000*/ 	.byte	0x02, 0x09, 0x01, 0x00, 0x02, 0x02, 0x04, 0x00, 0x02, 0x05, 0x05, 0x00, 0x03, 0x07, 0x01, 0x01
        /*0010*/ 	.byte	0x02, 0x03, 0x01, 0x00, 0x02, 0x06, 0x01, 0x00, 0x04, 0x0b, 0x08, 0x00, 0x00, 0x00, 0x00, 0x00
        /*0020*/ 	.byte	0x00, 0x00, 0x00, 0x00


//--------------------- .nv.info._ZN7cutlass13device_kernelINS_4gemm6kernel13GemmUniversalIN4cute5tupleIJiiiiEEENS1_10collective13CollectiveMmaINS1_39MainloopSm90TmaGmmaRmemAWarpSpecializedILi4ENS5_IJNS4_1CILi1EEESB_SB_EEENS1_35KernelTmaWarpSpecializedCooperativeEEENS5_IJNSA_ILi256EEENSA_ILi128EEESG_EEENS_12float_e5m2_tENS5_IJSB_llEEENS_12float_e4m3_tESJ_NS4_8TiledMMAINS4_8MMA_AtomIJNS4_4SM904GMMA31MMA_64x128x32_F32E5M2E4M3_RS_TNILNSO_7ScaleInE1ELSQ_1EEEEEENS4_6LayoutINS5_IJNSA_ILi2EEESB_SB_EEENS5_IJSB_NSA_ILi0EEESW_EEEEENS5_IJNS4_10UnderscoreESZ_SZ_EEEEENS4_13SM90_TMA_LOADENS4_14ComposedLayoutINS4_7SwizzleILi3ELi4ELi3EEENS4_18smem_ptr_flag_bitsILi8EEENST_INS5_IJSG_NSA_ILi8EEEEEENS5_IJSB_SG_EEEEEEENS4_9Copy_AtomIJNS4_39AutoVectorizingCopyWithAssumedAlignmentILi128EEESI_EEENS4_8identityES12_S1C_vS1H_EENS_8epilogue10collective6detail29Sm90TmaWarpSpecializedAdapterINS1K_15DefaultEpilogueISI_NS5_IJlSB_lEEES1O_NS1J_6thread17LinearCombinationISI_Li1EffLNS1P_9ScaleType4KindE0ELNS_15FloatRoundStyleE2ESI_EENS1_15EpilogueDefaultEEEEEvvEEEEvNT_6ParamsE --------------------------
	.section	.nv.info._ZN7cutlass13device_kernelINS_4gemm6kernel13GemmUniversalIN4cute5tupleIJiiiiEEENS1_10collective13CollectiveMmaINS1_39MainloopSm90TmaGmmaRmemAWarpSpecializedILi4ENS5_IJNS4_1CILi1EEESB_SB_EEENS1_35KernelTmaWarpSpecializedCooperativeEEENS5_IJNSA_ILi256EEENSA_ILi128EEESG_EEENS_12float_e5m2_tENS5_IJSB_llEEENS_12float_e4m3_tESJ_NS4_8TiledMMAINS4_8MMA_AtomIJNS4_4SM904GMMA31MMA_64x128x32_F32E5M2E4M3_RS_TNILNSO_7ScaleInE1ELSQ_1EEEEEENS4_6LayoutINS5_IJNSA_ILi2EEESB_SB_EEENS5_IJSB_NSA_ILi0EEESW_EEEEENS5_IJNS4_10UnderscoreESZ_SZ_EEEEENS4_13SM90_TMA_LOADENS4_14ComposedLayoutINS4_7SwizzleILi3ELi4ELi3EEENS4_18smem_ptr_flag_bitsILi8EEENST_INS5_IJSG_NSA_ILi8EEEEEENS5_IJSB_SG_EEEEEEENS4_9Copy_AtomIJNS4_39AutoVectorizingCopyWithAssumedAlignmentILi128EEESI_EEENS4_8identityES12_S1C_vS1H_EENS_8epilogue10collective6detail29Sm90TmaWarpSpecializedAdapterINS1K_15DefaultEpilogueISI_NS5_IJlSB_lEEES1O_NS1J_6thread17LinearCombinationISI_Li1EffLNS1P_9ScaleType4KindE0ELNS_15FloatRoundStyleE2ESI_EENS1_15EpilogueDefaultEEEEEvvEEEEvNT_6ParamsE,"",@"SHT_CUDA_INFO"
	.sectionflags	@""
	.align	4


	//----- nvinfo : EIATTR_CUDA_API_VERSION
	.align		4
        /*0000*/ 	.byte	0x04, 0x37
        /*0002*/ 	.short	(.L_23 - .L_22)
.L_22:
        /*0004*/ 	.word	0x00000082


	//----- nvinfo : EIATTR_KPARAM_INFO
	.align		4
.L_23:
        /*0008*/ 	.byte	0x04, 0x17
        /*000a*/ 	.short	(.L_25 - .L_24)
.L_24:
        /*000c*/ 	.word	0x00000000
        /*0010*/ 	.short	0x0000
        /*0012*/ 	.short	0x0070
        /*0014*/ 	.byte	0x00, 0xf0, 0x01, 0x10


	//----- nvinfo : EIATTR_SPARSE_MMA_MASK
	.align		4
.L_25:
        /*0018*/ 	.byte	0x03, 0x50
        /*001a*/ 	.short	0x0000


	//----- nvinfo : EIATTR_MAXREG_COUNT
	.align		4
        /*001c*/ 	.byte	0x03, 0x1b
        /*001e*/ 	.short	0x00a8


	//----- nvinfo : EIATTR_NUM_BARRIERS
	.align		4
        /*0020*/ 	.byte	0x02, 0x4c
        /*0022*/ 	.byte	0x03
	.zero		1


	//----- nvinfo : EIATTR_EXTERNS
	.align		4
        /*0024*/ 	.byte	0x04, 0x0f
        /*0026*/ 	.short	(.L_27 - .L_26)


	//   ....[0]....
	.align		4
.L_26:
        /*0028*/ 	.word	index@(__assertfail)


	//----- nvinfo : EIATTR_MERCURY_ISA_VERSION
	.align		4
.L_27:
        /*002c*/ 	.byte	0x03, 0x5f
        /*002e*/ 	.short	0x0101


	//----- nvinfo : EIATTR_INT_WARP_WIDE_INSTR_OFFSETS
	.align		4
        /*0030*/ 	.byte	0x04, 0x31
        /*0032*/ 	.short	(.L_29 - .L_28)


	//   ....[0]....
.L_28:
        /*0034*/ 	.word	0x00000460


	//   ....[1]....
        /*0038*/ 	.word	0x00000470


	//   ....[2]....
        /*003c*/ 	.word	0x00000550


	//----- nvinfo : EIATTR_COOP_GROUP_MASK_REGIDS
	.align		4
.L_29:
        /*0040*/ 	.byte	0x04, 0x29
        /*0042*/ 	.short	(.L_31 - .L_30)


	//   ....[0]....
.L_30:
        /*0044*/ 	.word	0xffffffff


	//   ....[1]....
        /*0048*/ 	.word	0xffffffff


	//   ....[2]....
        /*004c*/ 	.word	0xffffffff


	//   ....[3]....
        /*0050*/ 	.word	0xffffffff


	//   ....[4]....
        /*0054*/ 	.word	0xffffffff


	//   ....[5]....
        /*0058*/ 	.word	0xffffffff


	//   ....[6]....
        /*005c*/ 	.word	0xffffffff


	//   ....[7]....
        /*0060*/ 	.word	0xffffffff


	//   ....[8]....
        /*0064*/ 	.word	0x0500000f


	//   ....[9]....
        /*0068*/ 	.word	0x0500000f


	//   ....[10]....
        /*006c*/ 	.word	0x0500000f


	//----- nvinfo : EIATTR_COOP_GROUP_INSTR_OFFSETS
	.align		4
.L_31:
        /*0070*/ 	.byte	0x04, 0x28
        /*0072*/ 	.short	(.L_33 - .L_32)


	//   ....[0]....
.L_32:
        /*0074*/ 	.word	0x00000060


	//   ....[1]....
        /*0078*/ 	.word	0x00000070


	//   ....[2]....
        /*007c*/ 	.word	0x00000190


	//   ....[3]....
        /*0080*/ 	.word	0x000003a0


	//   ....[4]....
        /*0084*/ 	.word	0x00000fc0


	//   ....[5]....
        /*0088*/ 	.word	0x00002000


	//   ....[6]....
        /*008c*/ 	.word	0x00003bc0


	//   ....[7]....
        /*0090*/ 	.word	0x000055a0


	//   ....[8]....
        /*0094*/ 	.word	0x00011940


	//   ....[9]....
        /*0098*/ 	.word	0x000119f0


	//   ....[10]....
        /*009c*/ 	.word	0x00011b00


	//----- nvinfo : EIATTR_REG_RECONFIG
	.align		4
.L_33:
        /*00a0*/ 	.byte	0x01, 0x54
	.zero		2


	//----- nvinfo : EIATTR_SYSCALL_OFFSETS
	.align		4
        /*00a4*/ 	.byte	0x04, 0x46
        /*00a6*/ 	.short	(.L_35 - .L_34)


	//   ....[0]....
.L_34:
        /*00a8*/ 	.word	0x00001100


	//   ....[1]....
        /*00ac*/ 	.word	0x00001260


	//   ....[2]....
        /*00b0*/ 	.word	0x00001350


	//   ....[3]....
        /*00b4*/ 	.word	0x00010980


	//   ....[4]....
        /*00b8*/ 	.word	0x00010ab0


	//----- nvinfo : EIATTR_MBARRIER_INSTR_OFFSETS
	.align		4
.L_35:
        /*00bc*/ 	.byte	0x04, 0x39
        /*00be*/ 	.short	(.L_37 - .L_36)


	//   ....[0]....
.L_36:
        /*00c0*/ 	.word	0x00000310
        /*00c4*/ 	.word	0x000000ff
        /*00c8*/ 	.word	0x00000000
        /*00cc*/ 	.short	0x0100
        /*00ce*/ 	.byte	0x09
	.zero		1


	//   ....[1]....
        /*00d0*/ 	.word	0x00000320
        /*00d4*/ 	.word	0x000000ff
        /*00d8*/ 	.word	0x00000020
        /*00dc*/ 	.short	0x0100
        /*00de*/ 	.byte	0x09
	.zero		1


	//   ....[2]....
        /*00e0*/ 	.word	0x00000330
        /*00e4*/ 	.word	0x000000ff
        /*00e8*/ 	.word	0x00000008
        /*00ec*/ 	.short	0x0100
        /*00ee*/ 	.byte	0x09
	.zero		1


	//   ....[3]....
        /*00f0*/ 	.word	0x00000340
        /*00f4*/ 	.word	0x000000ff
        /*00f8*/ 	.word	0x00000028
        /*00fc*/ 	.short	0x0100
        /*00fe*/ 	.byte	0x09
	.zero		1


	//   ....[4]....
        /*0100*/ 	.word	0x00000350
        /*0104*/ 	.word	0x000000ff
        /*0108*/ 	.word	0x00000010
        /*010c*/ 	.short	0x0100
        /*010e*/ 	.byte	0x09
	.zero		1


	//   ....[5]....
        /*0110*/ 	.word	0x00000360
        /*0114*/ 	.word	0x000000ff
        /*0118*/ 	.word	0x00000030
        /*011c*/ 	.short	0x0100
        /*011e*/ 	.byte	0x09
	.zero		1


	//   ....[6]....
        /*0120*/ 	.word	0x00000370
        /*0124*/ 	.word	0x000000ff
        /*0128*/ 	.word	0x00000018
        /*012c*/ 	.short	0x0100
        /*012e*/ 	.byte	0x09
	.zero		1


	//   ....[7]....
        /*0130*/ 	.word	0x00000380
        /*0134*/ 	.word	0x000000ff
        /*0138*/ 	.word	0x00000038
        /*013c*/ 	.short	0x0100
        /*013e*/ 	.byte	0x09
	.zero		1


	//   ....[8]....
        /*0140*/ 	.word	0x00000580
        /*0144*/ 	.word	0x000000ff
        /*0148*/ 	.word	0x00000050
        /*014c*/ 	.short	0x0100
        /*014e*/ 	.byte	0x06
	.zero		1


	//   ....[9]....
        /*0150*/ 	.word	0x000005b0
        /*0154*/ 	.word	0x000000ff
        /*0158*/ 	.word	0x00000058
        /*015c*/ 	.short	0x0100
        /*015e*/ 	.byte	0x06
	.zero		1


	//   ....[10]....
        /*0160*/ 	.word	0x00001470
        /*0164*/ 	.word	0x00000004
        /*0168*/ 	.word	0x00000000
        /*016c*/ 	.short	0x010a
        /*016e*/ 	.byte	0x3f
	.zero		1


	//   ....[11]....
        /*0170*/ 	.word	0x000014b0
        /*0174*/ 	.word	0x00000004
        /*0178*/ 	.word	0x00000000
        /*017c*/ 	.short	0x010a
        /*017e*/ 	.byte	0x3f
	.zero		1


	//   ....[12]....
        /*0180*/ 	.word	0x00001740
        /*0184*/ 	.word	0x0000000f
        /*0188*/ 	.word	0x00000000
        /*018c*/ 	.short	0x010a
        /*018e*/ 	.byte	0x3f
	.zero		1


	//   ....[13]....
        /*0190*/ 	.word	0x00003240
        /*0194*/ 	.word	0x0000000c
        /*0198*/ 	.word	0x00000000
        /*019c*/ 	.short	0x010a
        /*019e*/ 	.byte	0x3f
	.zero		1


	//   ....[14]....
        /*01a0*/ 	.word	0x00003fa0
        /*01a4*/ 	.word	0x0000000c
        /*01a8*/ 	.word	0x00000000
        /*01ac*/ 	.short	0x010a
        /*01ae*/ 	.byte	0x3f
	.zero		1


	//   ....[15]....
        /*01b0*/ 	.word	0x00004890
        /*01b4*/ 	.word	0x00000014
        /*01b8*/ 	.word	0x00000000
        /*01bc*/ 	.short	0x0101
        /*01be*/ 	.byte	0x3f
	.zero		1


	//   ....[16]....
        /*01c0*/ 	.word	0x00004d70
        /*01c4*/ 	.word	0x0000000c
        /*01c8*/ 	.word	0x00000000
        /*01cc*/ 	.short	0x010a
        /*01ce*/ 	.byte	0x3f
	.zero		1


	//   ....[17]....
        /*01d0*/ 	.word	0x000063f0
        /*01d4*/ 	.word	0x00000004
        /*01d8*/ 	.word	0x00000000
        /*01dc*/ 	.short	0x0101
        /*01de*/ 	.byte	0x3f
	.zero		1


	//   ....[18]....
        /*01e0*/ 	.word	0x000069c0
        /*01e4*/ 	.word	0x00000000
        /*01e8*/ 	.word	0x00000000
        /*01ec*/ 	.short	0x0101
        /*01ee*/ 	.byte	0x3f
	.zero		1


	//   ....[19]....
        /*01f0*/ 	.word	0x00010b90
        /*01f4*/ 	.word	0x00000006
        /*01f8*/ 	.word	0x00000020
        /*01fc*/ 	.short	0x010a
        /*01fe*/ 	.byte	0x3f
	.zero		1


	//   ....[20]....
        /*0200*/ 	.word	0x00011000
        /*0204*/ 	.word	0x00000003
        /*0208*/ 	.word	0x00000058
        /*020c*/ 	.short	0x0101
        /*020e*/ 	.byte	0x3f
	.zero		1


	//   ....[21]....
        /*0210*/ 	.word	0x00011700
        /*0214*/ 	.word	0x00000005
        /*0218*/ 	.word	0x00000000
        /*021c*/ 	.short	0x010a
        /*021e*/ 	.byte	0x3f
	.zero		1


	//   ....[22]....
        /*0220*/ 	.word	0x00011780
        /*0224*/ 	.word	0x00000007
        /*0228*/ 	.word	0x00000000
        /*022c*/ 	.short	0x010a
        /*022e*/ 	.byte	0x3f
	.zero		1


	//   ....[23]....
        /*0230*/ 	.word	0x00011810
        /*0234*/ 	.word	0x00000006
        /*0238*/ 	.word	0x00000000
        /*023c*/ 	.short	0x010a
        /*023e*/ 	.byte	0x3f
	.zero		1


	//   ....[24]....
        /*0240*/ 	.word	0x000118a0
        /*0244*/ 	.word	0x00000003
        /*0248*/ 	.word	0x00000000
        /*024c*/ 	.short	0x010a
        /*024e*/ 	.byte	0x3f
	.zero		1


	//   ....[25]....
        /*0250*/ 	.word	0x00011970
        /*0254*/ 	.word	0x00000004
        /*0258*/ 	.word	0x00000000
        /*025c*/ 	.short	0x010a
        /*025e*/ 	.byte	0x3f
	.zero		1


	//   ....[26]....
        /*0260*/ 	.word	0x00011a30
        /*0264*/ 	.word	0x0000000c
        /*0268*/ 	.word	0x00000000
        /*026c*/ 	.short	0x010a
        /*026e*/ 	.byte	0x3f
	.zero		1


	//   ....[27]....
        /*0270*/ 	.word	0x00011a80
        /*0274*/ 	.word	0x0000000c
        /*0278*/ 	.word	0x00000000
        /*027c*/ 	.short	0x010a
        /*027e*/ 	.byte	0x3f
	.zero		1


	//   ....[28]....
        /*0280*/ 	.word	0x00011bc0
        /*0284*/ 	.word	0x00000006
        /*0288*/ 	.word	0x00000020
        /*028c*/ 	.short	0x010a
        /*028e*/ 	.byte	0x3f
	.zero		1


	//   ....[29]....
        /*0290*/ 	.word	0x00011c90
        /*0294*/ 	.word	0x00000005
        /*0298*/ 	.word	0x00000000
        /*029c*/ 	.short	0x010a
        /*029e*/ 	.byte	0x3f
	.zero		1


	//   ....[30]....
        /*02a0*/ 	.word	0x00011ce0
        /*02a4*/ 	.word	0x00000007
        /*02a8*/ 	.word	0x00000000
        /*02ac*/ 	.short	0x010a
        /*02ae*/ 	.byte	0x3f
	.zero		1


	//   ....[31]....
        /*02b0*/ 	.word	0x00011d30
        /*02b4*/ 	.word	0x00000006
        /*02b8*/ 	.word	0x00000000
        /*02bc*/ 	.short	0x010a
        /*02be*/ 	.byte	0x3f
	.zero		1


	//----- nvinfo : EIATTR_NUM_MBARRIERS
	.align		4
.L_37:
        /*02c0*/ 	.byte	0x03, 0x38
        /*02c2*/ 	.short	0x000a


	//----- nvinfo : EIATTR_EXIT_INSTR_OFFSETS
	.align		4
        /*02c4*/ 	.byte	0x04, 0x1c
        /*02c6*/ 	.short	(.L_39 - .L_38)


	//   ....[0]....
.L_38:
        /*02c8*/ 	.word	0x00000610


	//   ....[1]....
        /*02cc*/ 	.word	0x00000ef0


	//   ....[2]....
        /*02d0*/ 	.word	0x0000ff70


	//   ....[3]....
        /*02d4*/ 	.word	0x00010590


	//   ....[4]....
        /*02d8*/ 	.word	0x000118f0


	//----- nvinfo : EIATTR_MAX_THREADS
	.align		4
.L_39:
        /*02dc*/ 	.byte	0x04, 0x05
        /*02de*/ 	.short	(.L_41 - .L_40)
.L_40:
        /*02e0*/ 	.word	0x00000180
        /*02e4*/ 	.word	0x00000001
        /*02e8*/ 	.word	0x00000001


	//----- nvinfo : EIATTR_CRS_STACK_SIZE
	.align		4
.L_41:
        /*02ec*/ 	.byte	0x04, 0x1e
        /*02ee*/ 	.short	(.L_43 - .L_42)
.L_42:
        /*02f0*/ 	.word	0x00000000


	//----- nvinfo : EIATTR_CBANK_PARAM_SIZE
	.align		4
.L_43:
        /*02f4*/ 	.byte	0x03, 0x19
        /*02f6*/ 	.short	0x0470


	//----- nvinfo : EIATTR_PARAM_CBANK
	.align		4
        /*02f8*/ 	.byte	0x04, 0x0a
        /*02fa*/ 	.short	(.L_45 - .L_44)
	.align		4
.L_44:
        /*02fc*/ 	.word	index@(.nv.constant0._ZN7cutlass13device_kernelINS_4gemm6kernel13GemmUniversalIN4cute5tupleIJiiiiEEENS1_10collective13CollectiveMmaINS1_39MainloopSm90TmaGmmaRmemAWarpSpecializedILi4ENS5_IJNS4_1CILi1EEESB_SB_EEENS1_35KernelTmaWarpSpecializedCooperativeEEENS5_IJNSA_ILi256EEENSA_ILi128EEESG_EEENS_12float_e5m2_tENS5_IJSB_llEEENS_12float_e4m3_tESJ_NS4_8TiledMMAINS4_8MMA_AtomIJNS4_4SM904GMMA31MMA_64x128x32_F32E5M2E4M3_RS_TNILNSO_7ScaleInE1ELSQ_1EEEEEENS4_6LayoutINS5_IJNSA_ILi2EEESB_SB_EEENS5_IJSB_NSA_ILi0EEESW_EEEEENS5_IJNS4_10UnderscoreESZ_SZ_EEEEENS4_13SM90_TMA_LOADENS4_14ComposedLayoutINS4_7SwizzleILi3ELi4ELi3EEENS4_18smem_ptr_flag_bitsILi8EEENST_INS5_IJSG_NSA_ILi8EEEEEENS5_IJSB_SG_EEEEEEENS4_9Copy_AtomIJNS4_39AutoVectorizingCopyWithAssumedAlignmentILi128EEESI_EEENS4_8identityES12_S1C_vS1H_EENS_8epilogue10collective6detail29Sm90TmaWarpSpecializedAdapterINS1K_15DefaultEpilogueISI_NS5_IJlSB_lEEES1O_NS1J_6thread17LinearCombinationISI_Li1EffLNS1P_9ScaleType4KindE0ELNS_15FloatRoundStyleE2ESI_EENS1_15EpilogueDefaultEEEEEvvEEEEvNT_6ParamsE)
        /*0300*/ 	.short	0x0210
        /*0302*/ 	.short	0x0470


	//----- nvinfo : EIATTR_SW_WAR
	.align		4
.L_45:
        /*0304*/ 	.byte	0x04, 0x36
        /*0306*/ 	.short	(.L_47 - .L_46)
.L_46:
        /*0308*/ 	.word	0x00000008
.L_47:


//--------------------- .nv.callgraph             --------------------------
	.section	.nv.callgraph,"",@"SHT_CUDA_CALLGRAPH"
	.align	4
	.sectionentsize	8
	.align		4
        /*0000*/ 	.word	0x00000000
	.align		4
        /*0004*/ 	.word	0xffffffff
	.align		4
        /*0008*/ 	.word	index@(_ZN7cutlass13device_kernelINS_4gemm6kernel13GemmUniversalIN4cute5tupleIJiiiiEEENS1_10collective13CollectiveMmaINS1_39MainloopSm90TmaGmmaRmemAWarpSpecializedILi4ENS5_IJNS4_1CILi1EEESB_SB_EEENS1_35KernelTmaWarpSpecializedCooperativeEEENS5_IJNSA_ILi256EEENSA_ILi128EEESG_EEENS_12float_e5m2_tENS5_IJSB_llEEENS_12float_e4m3_tESJ_NS4_8TiledMMAINS4_8MMA_AtomIJNS4_4SM904GMMA31MMA_64x128x32_F32E5M2E4M3_RS_TNILNSO_7ScaleInE1ELSQ_1EEEEEENS4_6LayoutINS5_IJNSA_ILi2EEESB_SB_EEENS5_IJSB_NSA_ILi0EEESW_EEEEENS5_IJNS4_10UnderscoreESZ_SZ_EEEEENS4_13SM90_TMA_LOADENS4_14ComposedLayoutINS4_7SwizzleILi3ELi4ELi3EEENS4_18smem_ptr_flag_bitsILi8EEENST_INS5_IJSG_NSA_ILi8EEEEEENS5_IJSB_SG_EEEEEEENS4_9Copy_AtomIJNS4_39AutoVectorizingCopyWithAssumedAlignmentILi128EEESI_EEENS4_8identityES12_S1C_vS1H_EENS_8epilogue10collective6detail29Sm90TmaWarpSpecializedAdapterINS1K_15DefaultEpilogueISI_NS5_IJlSB_lEEES1O_NS1J_6thread17LinearCombinationISI_Li1EffLNS1P_9ScaleType4KindE0ELNS_15FloatRoundStyleE2ESI_EENS1_15EpilogueDefaultEEEEEvvEEEEvNT_6ParamsE)
	.align		4
        /*000c*/ 	.word	index@(__assertfail)
	.align		4
        /*0010*/ 	.word	0x00000000
	.align		4
        /*0014*/ 	.word	0xfffffffe
	.align		4
        /*0018*/ 	.word	0x00000000
	.align		4
        /*001c*/ 	.word	0xfffffffd
	.align		4
        /*0020*/ 	.word	0x00000000
	.align		4
        /*0024*/ 	.word	0xfffffffc


//--------------------- .nv.constant4             --------------------------
	.section	.nv.constant4,"a",@progbits
	.align	8
	.align		8
.nv.constant4:
        /*0000*/ 	.dword	__assertfail
	.align		8
        /*0008*/ 	.dword	__unnamed_1
	.align		8
        /*0010*/ 	.dword	__unnamed_2
	.align		8
        /*0018*/ 	.dword	__unnamed_3
	.align		8
        /*0020*/ 	.dword	_ZN40_INTERNAL_d6b06096_4_k_cu_bc130fb1_317854cuda3std3__45__cpo5beginE
	.align		8
        /*0028*/ 	.dword	_ZN40_INTERNAL_d6b06096_4_k_cu_bc130fb1_317854cuda3std3__45__cpo3endE
	.align		8
        /*0030*/ 	.dword	_ZN40_INTERNAL_d6b06096_4_k_cu_bc130fb1_317854cuda3std3__45__cpo6cbeginE
	.align		8
        /*0038*/ 	.dword	_ZN40_INTERNAL_d6b06096_4_k_cu_bc130fb1_317854cuda3std3__45__cpo4cendE
	.align		8
        /*0040*/ 	.dword	_ZN40_INTERNAL_d6b06096_4_k_cu_bc130fb1_317854cuda3std3__442_GLOBAL__N__d6b06096_4_k_cu_bc130fb1_317856ignoreE
	.align		8
        /*0048*/ 	.dword	_ZN40_INTERNAL_d6b06096_4_k_cu_bc130fb1_317854cuda3std3__419piecewise_constructE
	.align		8
        /*0050*/ 	.dword	_ZN40_INTERNAL_d6b06096_4_k_cu_bc130fb1_317854cuda3std3__48in_placeE
	.align		8
        /*0058*/ 	.dword	_ZN40_INTERNAL_d6b06096_4_k_cu_bc130fb1_317854cuda3std6ranges3__45__cpo4swapE
	.align		8
        /*0060*/ 	.dword	_ZN40_INTERNAL_d6b06096_4_k_cu_bc130fb1_317854cuda3std6ranges3__45__cpo9iter_moveE
	.align		8
        /*0068*/ 	.dword	_ZN40_INTERNAL_d6b06096_4_k_cu_bc130fb1_317854cute7productE
	.align		8
        /*0070*/ 	.dword	_ZN40_INTERNAL_d6b06096_4_k_cu_bc130fb1_317854cute1_E
	.align		8
        /*0078*/ 	.dword	$str$24
	.align		8
        /*0080*/ 	.dword	$str$25


//--------------------- .text._ZN7cutlass13device_kernelINS_4gemm6kernel13GemmUniversalIN4cute5tupleIJiiiiEEENS1_10collective13CollectiveMmaINS1_39MainloopSm90TmaGmmaRmemAWarpSpecializedILi4ENS5_IJNS4_1CILi1EEESB_SB_EEENS1_35KernelTmaWarpSpecializedCooperativeEEENS5_IJNSA_ILi256EEENSA_ILi128EEESG_EEENS_12float_e5m2_tENS5_IJSB_llEEENS_12float_e4m3_tESJ_NS4_8TiledMMAINS4_8MMA_AtomIJNS4_4SM904GMMA31MMA_64x128x32_F32E5M2E4M3_RS_TNILNSO_7ScaleInE1ELSQ_1EEEEEENS4_6LayoutINS5_IJNSA_ILi2EEESB_SB_EEENS5_IJSB_NSA_ILi0EEESW_EEEEENS5_IJNS4_10UnderscoreESZ_SZ_EEEEENS4_13SM90_TMA_LOADENS4_14ComposedLayoutINS4_7SwizzleILi3ELi4ELi3EEENS4_18smem_ptr_flag_bitsILi8EEENST_INS5_IJSG_NSA_ILi8EEEEEENS5_IJSB_SG_EEEEEEENS4_9Copy_AtomIJNS4_39AutoVectorizingCopyWithAssumedAlignmentILi128EEESI_EEENS4_8identityES12_S1C_vS1H_EENS_8epilogue10collective6detail29Sm90TmaWarpSpecializedAdapterINS1K_15DefaultEpilogueISI_NS5_IJlSB_lEEES1O_NS1J_6thread17LinearCombinationISI_Li1EffLNS1P_9ScaleType4KindE0ELNS_15FloatRoundStyleE2ESI_EENS1_15EpilogueDefaultEEEEEvvEEEEvNT_6ParamsE --------------------------
	.section	.text._ZN7cutlass13device_kernelINS_4gemm6kernel13GemmUniversalIN4cute5tupleIJiiiiEEENS1_10collective13CollectiveMmaINS1_39MainloopSm90TmaGmmaRmemAWarpSpecializedILi4ENS5_IJNS4_1CILi1EEESB_SB_EEENS1_35KernelTmaWarpSpecializedCooperativeEEENS5_IJNSA_ILi256EEENSA_ILi128EEESG_EEENS_12float_e5m2_tENS5_IJSB_llEEENS_12float_e4m3_tESJ_NS4_8TiledMMAINS4_8MMA_AtomIJNS4_4SM904GMMA31MMA_64x128x32_F32E5M2E4M3_RS_TNILNSO_7ScaleInE1ELSQ_1EEEEEENS4_6LayoutINS5_IJNSA_ILi2EEESB_SB_EEENS5_IJSB_NSA_ILi0EEESW_EEEEENS5_IJNS4_10UnderscoreESZ_SZ_EEEEENS4_13SM90_TMA_LOADENS4_14ComposedLayoutINS4_7SwizzleILi3ELi4ELi3EEENS4_18smem_ptr_flag_bitsILi8EEENST_INS5_IJSG_NSA_ILi8EEEEEENS5_IJSB_SG_EEEEEEENS4_9Copy_AtomIJNS4_39AutoVectorizingCopyWithAssumedAlignmentILi128EEESI_EEENS4_8identityES12_S1C_vS1H_EENS_8epilogue10collective6detail29Sm90TmaWarpSpecializedAdapterINS1K_15DefaultEpilogueISI_NS5_IJlSB_lEEES1O_NS1J_6thread17LinearCombinationISI_Li1EffLNS1P_9ScaleType4KindE0ELNS_15FloatRoundStyleE2ESI_EENS1_15EpilogueDefaultEEEEEvvEEEEvNT_6ParamsE,"ax",@progbits
	.align	128
.text._ZN7cutlass13device_kernelINS_4gemm6kernel13GemmUniversalIN4cute5tupleIJiiiiEEENS1_10collective13CollectiveMmaINS1_39MainloopSm90TmaGmmaRmemAWarpSpecializedILi4ENS5_IJNS4_1CILi1EEESB_SB_EEENS1_35KernelTmaWarpSpecializedCooperativeEEENS5_IJNSA_ILi256EEENSA_ILi128EEESG_EEENS_12float_e5m2_tENS5_IJSB_llEEENS_12float_e4m3_tESJ_NS4_8TiledMMAINS4_8MMA_AtomIJNS4_4SM904GMMA31MMA_64x128x32_F32E5M2E4M3_RS_TNILNSO_7ScaleInE1ELSQ_1EEEEEENS4_6LayoutINS5_IJNSA_ILi2EEESB_SB_EEENS5_IJSB_NSA_ILi0EEESW_EEEEENS5_IJNS4_10UnderscoreESZ_SZ_EEEEENS4_13SM90_TMA_LOADENS4_14ComposedLayoutINS4_7SwizzleILi3ELi4ELi3EEENS4_18smem_ptr_flag_bitsILi8EEENST_INS5_IJSG_NSA_ILi8EEEEEENS5_IJSB_SG_EEEEEEENS4_9Copy_AtomIJNS4_39AutoVectorizingCopyWithAssumedAlignmentILi128EEESI_EEENS4_8identityES12_S1C_vS1H_EENS_8epilogue10collective6detail29Sm90TmaWarpSpecializedAdapterINS1K_15DefaultEpilogueISI_NS5_IJlSB_lEEES1O_NS1J_6thread17LinearCombinationISI_Li1EffLNS1P_9ScaleType4KindE0ELNS_15FloatRoundStyleE2ESI_EENS1_15EpilogueDefaultEEEEEvvEEEEvNT_6ParamsE:
        .type           _ZN7cutlass13device_kernelINS_4gemm6kernel13GemmUniversalIN4cute5tupleIJiiiiEEENS1_10collective13CollectiveMmaINS1_39MainloopSm90TmaGmmaRmemAWarpSpecializedILi4ENS5_IJNS4_1CILi1EEESB_SB_EEENS1_35KernelTmaWarpSpecializedCooperativeEEENS5_IJNSA_ILi256EEENSA_ILi128EEESG_EEENS_12float_e5m2_tENS5_IJSB_llEEENS_12float_e4m3_tESJ_NS4_8TiledMMAINS4_8MMA_AtomIJNS4_4SM904GMMA31MMA_64x128x32_F32E5M2E4M3_RS_TNILNSO_7ScaleInE1ELSQ_1EEEEEENS4_6LayoutINS5_IJNSA_ILi2EEESB_SB_EEENS5_IJSB_NSA_ILi0EEESW_EEEEENS5_IJNS4_10UnderscoreESZ_SZ_EEEEENS4_13SM90_TMA_LOADENS4_14ComposedLayoutINS4_7SwizzleILi3ELi4ELi3EEENS4_18smem_ptr_flag_bitsILi8EEENST_INS5_IJSG_NSA_ILi8EEEEEENS5_IJSB_SG_EEEEEEENS4_9Copy_AtomIJNS4_39AutoVectorizingCopyWithAssumedAlignmentILi128EEESI_EEENS4_8identityES12_S1C_vS1H_EENS_8epilogue10collective6detail29Sm90TmaWarpSpecializedAdapterINS1K_15DefaultEpilogueISI_NS5_IJlSB_lEEES1O_NS1J_6thread17LinearCombinationISI_Li1EffLNS1P_9ScaleType4KindE0ELNS_15FloatRoundStyleE2ESI_EENS1_15EpilogueDefaultEEEEEvvEEEEvNT_6ParamsE,@function
        .size           _ZN7cutlass13device_kernelINS_4gemm6kernel13GemmUniversalIN4cute5tupleIJiiiiEEENS1_10collective13CollectiveMmaINS1_39MainloopSm90TmaGmmaRmemAWarpSpecializedILi4ENS5_IJNS4_1CILi1EEESB_SB_EEENS1_35KernelTmaWarpSpecializedCooperativeEEENS5_IJNSA_ILi256EEENSA_ILi128EEESG_EEENS_12float_e5m2_tENS5_IJSB_llEEENS_12float_e4m3_tESJ_NS4_8TiledMMAINS4_8MMA_AtomIJNS4_4SM904GMMA31MMA_64x128x32_F32E5M2E4M3_RS_TNILNSO_7ScaleInE1ELSQ_1EEEEEENS4_6LayoutINS5_IJNSA_ILi2EEESB_SB_EEENS5_IJSB_NSA_ILi0EEESW_EEEEENS5_IJNS4_10UnderscoreESZ_SZ_EEEEENS4_13SM90_TMA_LOADENS4_14ComposedLayoutINS4_7SwizzleILi3ELi4ELi3EEENS4_18smem_ptr_flag_bitsILi8EEENST_INS5_IJSG_NSA_ILi8EEEEEENS5_IJSB_SG_EEEEEEENS4_9Copy_AtomIJNS4_39AutoVectorizingCopyWithAssumedAlignmentILi128EEESI_EEENS4_8identityES12_S1C_vS1H_EENS_8epilogue10collective6detail29Sm90TmaWarpSpecializedAdapterINS1K_15DefaultEpilogueISI_NS5_IJlSB_lEEES1O_NS1J_6thread17LinearCombinationISI_Li1EffLNS1P_9ScaleType4KindE0ELNS_15FloatRoundStyleE2ESI_EENS1_15EpilogueDefaultEEEEEvvEEEEvNT_6ParamsE,(.L_x_353 - _ZN7cutlass13device_kernelINS_4gemm6kernel13GemmUniversalIN4cute5tupleIJiiiiEEENS1_10collective13CollectiveMmaINS1_39MainloopSm90TmaGmmaRmemAWarpSpecializedILi4ENS5_IJNS4_1CILi1EEESB_SB_EEENS1_35KernelTmaWarpSpecializedCooperativeEEENS5_IJNSA_ILi256EEENSA_ILi128EEESG_EEENS_12float_e5m2_tENS5_IJSB_llEEENS_12float_e4m3_tESJ_NS4_8TiledMMAINS4_8MMA_AtomIJNS4_4SM904GMMA31MMA_64x128x32_F32E5M2E4M3_RS_TNILNSO_7ScaleInE1ELSQ_1EEEEEENS4_6LayoutINS5_IJNSA_ILi2EEESB_SB_EEENS5_IJSB_NSA_ILi0EEESW_EEEEENS5_IJNS4_10UnderscoreESZ_SZ_EEEEENS4_13SM90_TMA_LOADENS4_14ComposedLayoutINS4_7SwizzleILi3ELi4ELi3EEENS4_18smem_ptr_flag_bitsILi8EEENST_INS5_IJSG_NSA_ILi8EEEEEENS5_IJSB_SG_EEEEEEENS4_9Copy_AtomIJNS4_39AutoVectorizingCopyWithAssumedAlignmentILi128EEESI_EEENS4_8identityES12_S1C_vS1H_EENS_8epilogue10collective6detail29Sm90TmaWarpSpecializedAdapterINS1K_15DefaultEpilogueISI_NS5_IJlSB_lEEES1O_NS1J_6thread17LinearCombinationISI_Li1EffLNS1P_9ScaleType4KindE0ELNS_15FloatRoundStyleE2ESI_EENS1_15EpilogueDefaultEEEEEvvEEEEvNT_6ParamsE)
        .other          _ZN7cutlass13device_kernelINS_4gemm6kernel13GemmUniversalIN4cute5tupleIJiiiiEEENS1_10collective13CollectiveMmaINS1_39MainloopSm90TmaGmmaRmemAWarpSpecializedILi4ENS5_IJNS4_1CILi1EEESB_SB_EEENS1_35KernelTmaWarpSpecializedCooperativeEEENS5_IJNSA_ILi256EEENSA_ILi128EEESG_EEENS_12float_e5m2_tENS5_IJSB_llEEENS_12float_e4m3_tESJ_NS4_8TiledMMAINS4_8MMA_AtomIJNS4_4SM904GMMA31MMA_64x128x32_F32E5M2E4M3_RS_TNILNSO_7ScaleInE1ELSQ_1EEEEEENS4_6LayoutINS5_IJNSA_ILi2EEESB_SB_EEENS5_IJSB_NSA_ILi0EEESW_EEEEENS5_IJNS4_10UnderscoreESZ_SZ_EEEEENS4_13SM90_TMA_LOADENS4_14ComposedLayoutINS4_7SwizzleILi3ELi4ELi3EEENS4_18smem_ptr_flag_bitsILi8EEENST_INS5_IJSG_NSA_ILi8EEEEEENS5_IJSB_SG_EEEEEEENS4_9Copy_AtomIJNS4_39AutoVectorizingCopyWithAssumedAlignmentILi128EEESI_EEENS4_8identityES12_S1C_vS1H_EENS_8epilogue10collective6detail29Sm90TmaWarpSpecializedAdapterINS1K_15DefaultEpilogueISI_NS5_IJlSB_lEEES1O_NS1J_6thread17LinearCombinationISI_Li1EffLNS1P_9ScaleType4KindE0ELNS_15FloatRoundStyleE2ESI_EENS1_15EpilogueDefaultEEEEEvvEEEEvNT_6ParamsE,@"STO_CUDA_ENTRY STV_DEFAULT"
_ZN7cutlass13device_kernelINS_4gemm6kernel13GemmUniversalIN4cute5tupleIJiiiiEEENS1_10collective13CollectiveMmaINS1_39MainloopSm90TmaGmmaRmemAWarpSpecializedILi4ENS5_IJNS4_1CILi1EEESB_SB_EEENS1_35KernelTmaWarpSpecializedCooperativeEEENS5_IJNSA_ILi256EEENSA_ILi128EEESG_EEENS_12float_e5m2_tENS5_IJSB_llEEENS_12float_e4m3_tESJ_NS4_8TiledMMAINS4_8MMA_AtomIJNS4_4SM904GMMA31MMA_64x128x32_F32E5M2E4M3_RS_TNILNSO_7ScaleInE1ELSQ_1EEEEEENS4_6LayoutINS5_IJNSA_ILi2EEESB_SB_EEENS5_IJSB_NSA_ILi0EEESW_EEEEENS5_IJNS4_10UnderscoreESZ_SZ_EEEEENS4_13SM90_TMA_LOADENS4_14ComposedLayoutINS4_7SwizzleILi3ELi4ELi3EEENS4_18smem_ptr_flag_bitsILi8EEENST_INS5_IJSG_NSA_ILi8EEEEEENS5_IJSB_SG_EEEEEEENS4_9Copy_AtomIJNS4_39AutoVectorizingCopyWithAssumedAlignmentILi128EEESI_EEENS4_8identityES12_S1C_vS1H_EENS_8epilogue10collective6detail29Sm90TmaWarpSpecializedAdapterINS1K_15DefaultEpilogueISI_NS5_IJlSB_lEEES1O_NS1J_6thread17LinearCombinationISI_Li1EffLNS1P_9ScaleType4KindE0ELNS_15FloatRoundStyleE2ESI_EENS1_15EpilogueDefaultEEEEEvvEEEEvNT_6ParamsE:
[----:B------:R-:W0:Y:S01]  /*0000*/  LDC R1, c[0x0][0x28] ;  /* 0x00000a00ff017b82 */ /* 0x000e220000000800 */
[----:B------:R-:W1:Y:S01]  /*0010*/  S2R R18, SR_TID.X ;  /* 0x0000000000127919 */ /* 0x000e620000002100 */
[----:B------:R-:W-:Y:S01]  /*0020*/  ELECT P0, URZ, PT ;  /* 0x00000000003f782f */ /* 0x000fe20003800000 */
[----:B------:R-:W-:Y:S01]  /*0030*/  BSSY B0, `(.L_x_0) ;  /* 0x0000015000007945 */ /* 0x000fe20003800000 */
[--C-:B-1----:R-:W-:Y:S02]  /*0040*/  SHF.R.U32.HI R0, RZ, 0x5, R18.reuse ;  /* 0x00000005ff007819 */ /* 0x102fe40000011612 */
[----:B------:R-:W-:-:S03]  /*0050*/  SHF.R.U32.HI R2, RZ, 0x7, R18 ;  /* 0x00000007ff027819 */ /* 0x000fc60000011612 */
[----:B------:R-:W1:Y:S04]  /*0060*/  SHFL.IDX PT, R3, R0, RZ, 0x1f ;  /* 0x00001fff00037589 */ /* 0x000e6800000e0000 */
[----:B------:R-:W2:Y:S01]  /*0070*/  SHFL.IDX PT, R2, R2, RZ, 0x1f ;  /* 0x00001fff02027589 */ /* 0x000ea200000e0000 */
[----:B-1----:R-:W-:Y:S02]  /*0080*/  R2UR UR4, R3 ;  /* 0x00000000030472ca */ /* 0x002fe400000e0000 */
[----:B--2---:R-:W-:-:S11]  /*0090*/  R2UR UR6, R2 ;  /* 0x00000000020672ca */ /* 0x004fd600000e0000 */
[----:B------:R-:W-:Y:S02]  /*00a0*/  USHF.R.S32.HI UR5, URZ, 0x1f, UR4 ;  /* 0x0000001f3f057899 */ /* 0x000fe40008011404 */
[----:B------:R-:W-:Y:S02]  /*00b0*/  ISETP.NE.OR P0, PT, RZ, UR4, !P0 ;  /* 0x00000004ff007c0c */ /* 0x000fe4000c705670 */
[----:B------:R-:W-:-:S04]  /*00c0*/  ULEA.HI UR5, UR5, UR4, URZ, 0x2 ;  /* 0x0000000405057291 */ /* 0x000fc8000f8f103f */
[----:B------:R-:W-:-:S04]  /*00d0*/  ULOP3.LUT UR5, UR5, 0xfffffffc, URZ, 0xc0, !UPT ;  /* 0xfffffffc05057892 */ /* 0x000fc8000f8ec03f */
[----:B------:R-:W-:-:S03]  /*00e0*/  UIADD3 UR8, UR4, -UR5, URZ ;  /* 0x8000000504087290 */ /* 0x000fc6000fffe03f */
[----:B0-----:R-:W-:Y:S09]  /*00f0*/  @P0 BRA `(.L_x_1) ;  /* 0x0000000000200947 */ /* 0x001ff20003800000 */
[----:B------:R-:W-:Y:S02]  /*0100*/  ULDC.64 UR4, c[0x0][0x198] ;  /* 0x0000660000047ab9 */ /* 0x000fe40000000a00 */
[----:B------:R-:W-:Y:S02]  /*0110*/  UIADD3 UR10, UP0, UR4, 0xf0, URZ ;  /* 0x000000f0040a7890 */ /* 0x000fe4000ff1e03f */
[----:B------:R-:W-:Y:S02]  /*0120*/  UIADD3 UR4, UP1, UR4, 0x1f0, URZ ;  /* 0x000001f004047890 */ /* 0x000fe4000ff3e03f */
[----:B------:R-:W-:Y:S02]  /*0130*/  UIADD3.X UR11, URZ, UR5, URZ, UP0, !UPT ;  /* 0x000000053f0b7290 */ /* 0x000fe400087fe43f */
[----:B------:R-:W-:-:S07]  /*0140*/  UIADD3.X UR5, URZ, UR5, URZ, UP1, !UPT ;  /* 0x000000053f057290 */ /* 0x000fce0008ffe43f */
[----:B------:R0:W-:Y:S02]  /*0150*/  UTMACCTL.PF [UR10] ;  /* 0x000000000a0079b9 */ /* 0x0001e40008040000 */
[----:B------:R0:W-:Y:S02]  /*0160*/  UTMACCTL.PF [UR4] ;  /* 0x00000000040079b9 */ /* 0x0001e40008040000 */
[----:B0-----:R-:W-:Y:S01]  /*0170*/  NOP ;  /* 0x0000000000007918 */ /* 0x001fe20000000000 */
.L_x_1:
[----:B------:R-:W-:Y:S05]  /*0180*/  BSYNC B0 ;  /* 0x0000000000007941 */ /* 0x000fea0003800000 */
.L_x_0:
[----:B------:R-:W0:Y:S01]  /*0190*/  SHFL.IDX PT, R2, R0, RZ, 0x1f ;  /* 0x00001fff00027589 */ /* 0x000e2200000e0000 */
[----:B------:R-:W-:Y:S01]  /*01a0*/  UISETP.NE.AND UP0, UPT, UR8, 0x3, UPT ;  /* 0x000000030800788c */ /* 0x000fe2000bf05270 */
[----:B------:R-:W-:Y:S01]  /*01b0*/  ISETP.NE.AND P1, PT, RZ, UR6, PT ;  /* 0x00000006ff007c0c */ /* 0x000fe2000bf25270 */
[----:B------:R-:W-:Y:S02]  /*01c0*/  UIADD3 UR10, UR6, -0x1, URZ ;  /* 0xffffffff060a7890 */ /* 0x000fe4000fffe03f */
[----:B------:R-:W-:Y:S02]  /*01d0*/  UISETP.EQ.OR UP0, UPT, UR8, URZ, !UP0 ;  /* 0x0000003f0800728c */ /* 0x000fe4000c702670 */
[----:B------:R-:W-:Y:S02]  /*01e0*/  UISETP.GE.U32.AND UP1, UPT, UR10, 0x2, UPT ;  /* 0x000000020a00788c */ /* 0x000fe4000bf26070 */
[----:B------:R-:W-:-:S04]  /*01f0*/  UISETP.EQ.AND UP0, UPT, UR6, URZ, UP0 ;  /* 0x0000003f0600728c */ /* 0x000fc80008702270 */
[----:B------:R-:W-:-:S04]  /*0200*/  USEL UR40, URZ, 0x1, !UP0 ;  /* 0x000000013f287887 */ /* 0x000fc8000c000000 */
[----:B------:R-:W-:Y:S01]  /*0210*/  USEL UR40, UR40, 0x2, UP1 ;  /* 0x0000000228287887 */ /* 0x000fe20008800000 */
[----:B0-----:R-:W-:-:S13]  /*0220*/  ISETP.NE.AND P0, PT, R2, RZ, PT ;  /* 0x000000ff0200720c */ /* 0x001fda0003f05270 */
[----:B------:R-:W-:Y:S05]  /*0230*/  @P0 BRA `(.L_x_2) ;  /* 0x0000000000580947 */ /* 0x000fea0003800000 */
[----:B------:R-:W0:Y:S01]  /*0240*/  S2UR UR9, SR_CgaCtaId ;  /* 0x00000000000979c3 */ /* 0x000e220000008800 */
[----:B------:R-:W-:Y:S01]  /*0250*/  UMOV UR4, 0x400 ;  /* 0x0000040000047882 */ /* 0x000fe20000000000 */
[----:B------:R-:W-:Y:S01]  /*0260*/  UMOV UR5, 0x1 ;  /* 0x0000000100057882 */ /* 0x000fe20000000000 */
[----:B------:R-:W-:Y:S01]  /*0270*/  UMOV UR6, 0x100 ;  /* 0x0000010000067882 */ /* 0x000fe20000000000 */
[----:B------:R-:W-:Y:S01]  /*0280*/  ELECT P0, URZ, PT ;  /* 0x00000000003f782f */ /* 0x000fe20003800000 */
[----:B------:R-:W-:-:S04]  /*0290*/  UIADD3 UR6, -UR6, 0x100000, URZ ;  /* 0x0010000006067890 */ /* 0x000fc8000fffe13f */
[----:B------:R-:W-:Y:S02]  /*02a0*/  USHF.L.U32 UR7, UR6, 0xb, URZ ;  /* 0x0000000b06077899 */ /* 0x000fe4000800063f */
[----:B------:R-:W-:Y:S02]  /*02b0*/  USHF.L.U32 UR6, UR6, 0x1, URZ ;  /* 0x0000000106067899 */ /* 0x000fe4000800063f */
[----:B0-----:R-:W-:Y:S02]  /*02c0*/  ULEA UR9, UR9, UR4, 0x18 ;  /* 0x0000000409097291 */ /* 0x001fe4000f8ec03f */
[----:B------:R-:W-:-:S04]  /*02d0*/  UIADD3 UR4, -UR5, 0x100000, URZ ;  /* 0x0010000005047890 */ /* 0x000fc8000fffe13f */
[----:B------:R-:W-:Y:S02]  /*02e0*/  USHF.L.U32 UR5, UR4, 0xb, URZ ;  /* 0x0000000b04057899 */ /* 0x000fe4000800063f */
[----:B------:R-:W-:Y:S01]  /*02f0*/  USHF.L.U32 UR4, UR4, 0x1, URZ ;  /* 0x0000000104047899 */ /* 0x000fe2000800063f */
[----:B------:R-:W0:Y:S11]  /*0300*/  FENCE.VIEW.ASYNC.S ;  /* 0x00000000000073c6 */ /* 0x000e360000000000 */
[----:B0-----:R0:W1:Y:S01]  /*0310*/  SYNCS.EXCH.64 URZ, [UR9], UR4 ;  /* 0x00000004093f75b2 */ /* 0x0010620008000100 */
[----:B------:R0:W2:Y:S01]  /*0320*/  SYNCS.EXCH.64 URZ, [UR9+0x20], UR6 ;  /* 0x00002006093f75b2 */ /* 0x0000a20008000100 */
[----:B------:R0:W3:Y:S01]  /*0330*/  SYNCS.EXCH.64 URZ, [UR9+0x8], UR4 ;  /* 0x00000804093f75b2 */ /* 0x0000e20008000100 */
[----:B------:R0:W4:Y:S01]  /*0340*/  SYNCS.EXCH.64 URZ, [UR9+0x28], UR6 ;  /* 0x00002806093f75b2 */ /* 0x0001220008000100 */
[----:B------:R0:W0:Y:S01]  /*0350*/  SYNCS.EXCH.64 URZ, [UR9+0x10], UR4 ;  /* 0x00001004093f75b2 */ /* 0x0000220008000100 */
[----:B------:R0:W0:Y:S01]  /*0360*/  SYNCS.EXCH.64 URZ, [UR9+0x30], UR6 ;  /* 0x00003006093f75b2 */ /* 0x0000220008000100 */
[----:B------:R0:W0:Y:S01]  /*0370*/  SYNCS.EXCH.64 URZ, [UR9+0x18], UR4 ;  /* 0x00001804093f75b2 */ /* 0x0000220008000100 */
[----:B------:R0:W0:Y:S01]  /*0380*/  SYNCS.EXCH.64 URZ, [UR9+0x38], UR6 ;  /* 0x00003806093f75b2 */ /* 0x0000220008000100 */
[----:B------:R-:W-:Y:S01]  /*0390*/  NOP ;  /* 0x0000000000007918 */ /* 0x000fe20000000000 */
.L_x_2:
[----:B------:R-:W5:Y:S01]  /*03a0*/  SHFL.IDX PT, R0, R0, RZ, 0x1f ;  /* 0x00001fff00007589 */ /* 0x000f6200000e0000 */
[----:B------:R-:W1:Y:S01]  /*03b0*/  LDC R2, c[0x0][0x65c] ;  /* 0x00019700ff027b82 */ /* 0x000e620000000800 */
[----:B------:R-:W-:Y:S01]  /*03c0*/  ELECT P0, URZ, PT ;  /* 0x00000000003f782f */ /* 0x000fe20003800000 */
[----:B------:R-:W-:Y:S01]  /*03d0*/  NOP ;  /* 0x0000000000007918 */ /* 0x000fe20000000000 */
[----:B------:R-:W2:Y:S01]  /*03e0*/  S2R R4, SR_CTAID.X ;  /* 0x0000000000047919 */ /* 0x000ea20000002500 */
[----:B0-----:R-:W-:Y:S01]  /*03f0*/  UMOV UR4, 0x20 ;  /* 0x0000002000047882 */ /* 0x001fe20000000000 */
[----:B------:R-:W-:Y:S01]  /*0400*/  IMAD.MOV.U32 R5, RZ, RZ, RZ ;  /* 0x000000ffff057224 */ /* 0x000fe200078e00ff */
[----:B------:R-:W-:Y:S01]  /*0410*/  NOP ;  /* 0x0000000000007918 */ /* 0x000fe20000000000 */
[----:B-----5:R-:W-:Y:S02]  /*0420*/  ISETP.NE.OR P0, PT, R0, RZ, !P0 ;  /* 0x000000ff0000720c */ /* 0x020fe40004705670 */
[----:B-1----:R-:W-:Y:S01]  /*0430*/  ISETP.NE.AND P2, PT, R2, 0x1, PT ;  /* 0x000000010200780c */ /* 0x002fe20003f45270 */
[----:B------:R-:W0:Y:S03]  /*0440*/  S2R R0, SR_CTAID.Y ;  /* 0x0000000000007919 */ /* 0x000e260000002600 */
[----:B------:R-:W-:-:S07]  /*0450*/  P2R R3, PR, RZ, 0x4 ;  /* 0x00000004ff037803 */ /* 0x000fce0000000000 */
[----:B------:R-:W-:Y:S01]  /*0460*/  VOTEU.ALL UP0, P0 ;  /* 0x00000000003f7886 */ /* 0x000fe20000000000 */
[----:B------:R-:W-:Y:S01]  /*0470*/  VOTEU.ALL UP1, P0 ;  /* 0x00000000003f7886 */ /* 0x000fe20000020000 */
[----:B------:R-:W2:Y:S01]  /*0480*/  @P2 LDC R17, c[0x0][0x10] ;  /* 0x00000400ff112b82 */ /* 0x000ea20000000800 */
[----:B------:R-:W-:Y:S02]  /*0490*/  @P2 IMAD.MOV.U32 R7, RZ, RZ, RZ ;  /* 0x000000ffff072224 */ /* 0x000fe400078e00ff */
[----:B------:R-:W-:Y:S01]  /*04a0*/  @!UP0 UMOV UR6, 0x400 ;  /* 0x0000040000068882 */ /* 0x000fe20000000000 */
[----:B------:R-:W-:-:S04]  /*04b0*/  @!UP0 UIADD3 UR4, -UR4, 0x100000, URZ ;  /* 0x0010000004048890 */ /* 0x000fc8000fffe13f */
[----:B------:R-:W-:Y:S02]  /*04c0*/  @!UP0 USHF.L.U32 UR5, UR4, 0xb, URZ ;  /* 0x0000000b04058899 */ /* 0x000fe4000800063f */
[----:B------:R-:W-:Y:S01]  /*04d0*/  @!UP0 USHF.L.U32 UR4, UR4, 0x1, URZ ;  /* 0x0000000104048899 */ /* 0x000fe2000800063f */
[----:B------:R-:W-:Y:S01]  /*04e0*/  @P2 IMAD.MOV.U32 R9, RZ, RZ, RZ ;  /* 0x000000ffff092224 */ /* 0x000fe200078e00ff */
[----:B------:R-:W1:Y:S08]  /*04f0*/  @!UP0 S2UR UR7, SR_CgaCtaId ;  /* 0x00000000000789c3 */ /* 0x000e700000008800 */
[----:B------:R-:W5:Y:S01]  /*0500*/  @!P2 LDC R3, c[0x0][0xc] ;  /* 0x00000300ff03ab82 */ /* 0x000f620000000800 */
[----:B0-----:R-:W-:-:S04]  /*0510*/  @P2 IMAD.MOV.U32 R6, RZ, RZ, R0 ;  /* 0x000000ffff062224 */ /* 0x001fc800078e0000 */
[----:B--2---:R-:W-:-:S04]  /*0520*/  @P2 IMAD.WIDE.U32 R16, R4, R17, R6 ;  /* 0x0000001104102225 */ /* 0x004fc800078e0006 */
[----:B------:R-:W-:Y:S01]  /*0530*/  @P2 IMAD.IADD R17, R17, 0x1, R9 ;  /* 0x0000000111112824 */ /* 0x000fe200078e0209 */
[----:B-1----:R-:W-:Y:S01]  /*0540*/  @!UP0 ULEA UR6, UR7, UR6, 0x18 ;  /* 0x0000000607068291 */ /* 0x002fe2000f8ec03f */
[----:B------:R-:W-:Y:S01]  /*0550*/  VOTEU.ALL UP0, P0 ;  /* 0x00000000003f7886 */ /* 0x000fe20000000000 */
[----:B-----5:R-:W-:Y:S01]  /*0560*/  @!P2 IMAD.WIDE.U32 R6, R3, R0, R4 ;  /* 0x000000000306a225 */ /* 0x020fe200078e0004 */
[----:B------:R-:W0:Y:S09]  /*0570*/  FENCE.VIEW.ASYNC.S ;  /* 0x00000000000073c6 */ /* 0x000e320000000000 */
[----:B0-----:R0:W3:Y:S01]  /*0580*/  @!UP0 SYNCS.EXCH.64 URZ, [UR6+0x50], UR4 ;  /* 0x00005004063f85b2 */ /* 0x0010e20008000100 */
[----:B------:R-:W-:-:S02]  /*0590*/  @!P2 IMAD.MOV.U32 R16, RZ, RZ, R6 ;  /* 0x000000ffff10a224 */ /* 0x000fc400078e0006 */
[----:B------:R-:W-:Y:S01]  /*05a0*/  @!P2 IMAD.MOV.U32 R17, RZ, RZ, R7 ;  /* 0x000000ffff11a224 */ /* 0x000fe200078e0007 */
[----:B------:R0:W3:Y:S01]  /*05b0*/  @!UP1 SYNCS.EXCH.64 URZ, [UR6+0x58], UR4 ;  /* 0x00005804063f95b2 */ /* 0x0000e20008000100 */
[----:B------:R-:W-:Y:S01]  /*05c0*/  NOP ;  /* 0x0000000000007918 */ /* 0x000fe20000000000 */
[----:B---34-:R-:W-:Y:S06]  /*05d0*/  BAR.SYNC.DEFER_BLOCKING 0x0 ;  /* 0x0000000000007b1d */ /* 0x018fec0000010000 */
[----:B------:R-:W-:Y:S05]  /*05e0*/  @!P1 BRA `(.L_x_3) ;  /* 0x000000f800649947 */ /* 0x000fea0003800000 */
[----:B------:R-:W-:-:S06]  /*05f0*/  UISETP.GT.U32.AND UP0, UPT, UR10, 0x1, UPT ;  /* 0x000000010a00788c */ /* 0x000fcc000bf04070 */
[----:B------:R-:W-:-:S13]  /*0600*/  PLOP3.LUT P0, PT, PT, PT, UP0, 0x80, 0x0 ;  /* 0x000000000000781c */ /* 0x000fda0003f0f008 */
[----:B0-----:R-:W-:Y:S05]  /*0610*/  @P0 EXIT ;  /* 0x000000000000094d */ /* 0x001fea0003800000 */
[----:B------:R-:W-:Y:S01]  /*0620*/  ULDC.64 UR4, c[0x0][0x650] ;  /* 0x0001940000047ab9 */ /* 0x000fe20000000a00 */
[----:B------:R-:W-:Y:S01]  /*0630*/  UMOV UR42, 0xffffffff ;  /* 0xffffffff002a7882 */ /* 0x000fe20000000000 */
[----:B------:R-:W-:Y:S01]  /*0640*/  ISETP.GE.U32.AND P0, PT, R16, UR4, PT ;  /* 0x0000000410007c0c */ /* 0x000fe2000bf06070 */
[----:B------:R-:W-:Y:S01]  /*0650*/  IMAD.MOV.U32 R23, RZ, RZ, -0x1 ;  /* 0xffffffffff177424 */ /* 0x000fe200078e00ff */
[----:B------:R-:W-:Y:S01]  /*0660*/  PRMT R3, RZ, 0x7610, R3 ;  /* 0x00007610ff037816 */ /* 0x000fe20000000003 */
[----:B------:R-:W-:Y:S01]  /*0670*/  IMAD.MOV.U32 R22, RZ, RZ, -0x1 ;  /* 0xffffffffff167424 */ /* 0x000fe200078e00ff */
[----:B------:R-:W-:-:S13]  /*0680*/  ISETP.GE.U32.AND.EX P0, PT, R17, UR5, PT, P0 ;  /* 0x0000000511007c0c */ /* 0x000fda000bf06100 */
[----:B------:R-:W-:Y:S05]  /*0690*/  @P0 BRA `(.L_x_4) ;  /* 0x00000004005c0947 */ /* 0x000fea0003800000 */
[----:B------:R-:W0:Y:S01]  /*06a0*/  LDC.64 R14, c[0x0][0x628] ;  /* 0x00018a00ff0e7b82 */ /* 0x000e220000000a00 */
[----:B------:R-:W-:Y:S02]  /*06b0*/  IMAD.MOV.U32 R6, RZ, RZ, R16 ;  /* 0x000000ffff067224 */ /* 0x000fe400078e0010 */
[----:B------:R-:W-:-:S05]  /*06c0*/  IMAD.MOV.U32 R7, RZ, RZ, R17 ;  /* 0x000000ffff077224 */ /* 0x000fca00078e0011 */
[----:B------:R-:W1:Y:S08]  /*06d0*/  LDC R12, c[0x0][0x630] ;  /* 0x00018c00ff0c7b82 */ /* 0x000e700000000800 */
[----:B------:R-:W2:Y:S01]  /*06e0*/  LDC.64 R20, c[0x0][0x620] ;  /* 0x00018800ff147b82 */ /* 0x000ea20000000a00 */
[----:B0-----:R-:W-:-:S04]  /*06f0*/  ISETP.NE.U32.AND P0, PT, R14, RZ, PT ;  /* 0x000000ff0e00720c */ /* 0x001fc80003f05070 */
[----:B------:R-:W-:-:S13]  /*0700*/  ISETP.NE.AND.EX P0, PT, R15, RZ, PT, P0 ;  /* 0x000000ff0f00720c */ /* 0x000fda0003f05300 */
[----:B-12---:R-:W-:Y:S05]  /*0710*/  @!P0 BRA `(.L_x_5) ;  /* 0x0000000000288947 */ /* 0x006fea0003800000 */
[----:B------:R-:W0:Y:S02]  /*0720*/  LDC R3, c[0x0][0x634] ;  /* 0x00018d00ff037b82 */ /* 0x000e240000000800 */
[----:B0-----:R-:W-:-:S05]  /*0730*/  IADD3 R3, P0, R16, R3, RZ ;  /* 0x0000000310037210 */ /* 0x001fca0007f1e0ff */
[----:B------:R-:W-:-:S04]  /*0740*/  IMAD.X R13, RZ, RZ, R17, P0 ;  /* 0x000000ffff0d7224 */ /* 0x000fc800000e0611 */
[----:B------:R-:W-:-:S04]  /*0750*/  IMAD.WIDE.U32 R6, R13, R14, RZ ;  /* 0x0000000e0d067225 */ /* 0x000fc800078e00ff */
[----:B------:R-:W-:-:S04]  /*0760*/  IMAD.WIDE.U32 R8, P0, R3, R15, R6 ;  /* 0x0000000f03087225 */ /* 0x000fc80007800006 */
[----:B------:R-:W-:-:S04]  /*0770*/  IMAD.WIDE.U32 R6, R3, R14, RZ ;  /* 0x0000000e03067225 */ /* 0x000fc800078e00ff */
[----:B------:R-:W-:Y:S01]  /*0780*/  IMAD.X R11, RZ, RZ, RZ, P0 ;  /* 0x000000ffff0b7224 */ /* 0x000fe200000e06ff */
[----:B------:R-:W-:Y:S01]  /*0790*/  IADD3 RZ, P0, R7, R8, RZ ;  /* 0x0000000807ff7210 */ /* 0x000fe20007f1e0ff */
[----:B------:R-:W-:-:S04]  /*07a0*/  IMAD.MOV.U32 R10, RZ, RZ, R9 ;  /* 0x000000ffff0a7224 */ /* 0x000fc800078e0009 */
[----:B------:R-:W-:-:S08]  /*07b0*/  IMAD.WIDE.U32.X R6, R13, R15, R10, P0 ;  /* 0x0000000f0d067225 */ /* 0x000fd000000e040a */
.L_x_5:
[-CC-:B------:R-:W-:Y:S01]  /*07c0*/  SHF.R.U64 R27, R6, R12.reuse, R7.reuse ;  /* 0x0000000c061b7219 */ /* 0x180fe20000001207 */
[----:B------:R-:W0:Y:S01]  /*07d0*/  LDC R10, c[0x0][0x618] ;  /* 0x00018600ff0a7b82 */ /* 0x000e220000000800 */
[----:B------:R-:W-:Y:S01]  /*07e0*/  SHF.R.U32.HI R5, RZ, R12, R7 ;  /* 0x0000000cff057219 */ /* 0x000fe20000011607 */
[----:B------:R-:W-:Y:S01]  /*07f0*/  ULDC UR4, c[0x0][0x150] ;  /* 0x0000540000047ab9 */ /* 0x000fe20000000800 */
[----:B------:R-:W-:Y:S02]  /*0800*/  IADD3 R9, P0, RZ, -R27, RZ ;  /* 0x8000001bff097210 */ /* 0x000fe40007f1e0ff */
[----:B------:R-:W-:-:S03]  /*0810*/  I2FP.F32.U32 R3, R4 ;  /* 0x0000000400037245 */ /* 0x000fc60000201000 */
[----:B------:R-:W1:Y:S01]  /*0820*/  LDC.64 R22, c[0x0][0x640] ;  /* 0x00019000ff167b82 */ /* 0x000e620000000a00 */
[----:B------:R-:W-:Y:S02]  /*0830*/  IMAD.X R11, RZ, RZ, ~R5, P0 ;  /* 0x000000ffff0b7224 */ /* 0x000fe400000e0e05 */
[----:B------:R-:W-:Y:S01]  /*0840*/  FMUL R3, R3, UR4 ;  /* 0x0000000403037c20 */ /* 0x000fe20008400000 */
[----:B------:R-:W-:Y:S01]  /*0850*/  IMAD.WIDE.U32 R6, R9, R20, R16 ;  /* 0x0000001409067225 */ /* 0x000fe200078e0010 */
[----:B------:R-:W-:-:S03]  /*0860*/  ULDC UR4, c[0x0][0x154] ;  /* 0x0000550000047ab9 */ /* 0x000fc60000000800 */
[----:B------:R-:W-:Y:S01]  /*0870*/  IMAD R8, R11, R20, RZ ;  /* 0x000000140b087224 */ /* 0x000fe200078e02ff */
[----:B------:R-:W2:Y:S01]  /*0880*/  LDC R5, c[0x0][0x144] ;  /* 0x00005100ff057b82 */ /* 0x000ea20000000800 */
[----:B------:R-:W3:Y:S02]  /*0890*/  F2I.U32.TRUNC.NTZ R3, R3 ;  /* 0x0000000300037305 */ /* 0x000ee4000020f000 */
[----:B------:R-:W-:-:S04]  /*08a0*/  IMAD R9, R9, R21, R8 ;  /* 0x0000001509097224 */ /* 0x000fc800078e0208 */
[----:B------:R-:W-:Y:S01]  /*08b0*/  IMAD.IADD R7, R7, 0x1, R9 ;  /* 0x0000000107077824 */ /* 0x000fe200078e0209 */
[----:B------:R-:W4:Y:S01]  /*08c0*/  LDC R12, c[0x0][0x608] ;  /* 0x00018200ff0c7b82 */ /* 0x000f220000000800 */
[----:B------:R-:W-:-:S03]  /*08d0*/  IMAD.MOV.U32 R9, RZ, RZ, -0x1 ;  /* 0xffffffffff097424 */ /* 0x000fc600078e00ff */
[----:B0-----:R-:W-:Y:S02]  /*08e0*/  SHF.R.U64 R14, R6, R10, R7 ;  /* 0x0000000a060e7219 */ /* 0x001fe40000001207 */
[----:B------:R-:W-:Y:S02]  /*08f0*/  I2FP.F32.U32 R6, R0 ;  /* 0x0000000000067245 */ /* 0x000fe40000201000 */
[----:B------:R-:W0:Y:S01]  /*0900*/  LDC R20, c[0x0][0x658] ;  /* 0x00019600ff147b82 */ /* 0x000e220000000800 */
[----:B-1----:R-:W-:Y:S01]  /*0910*/  ISETP.NE.U32.AND P0, PT, R22, RZ, PT ;  /* 0x000000ff1600720c */ /* 0x002fe20003f05070 */
[----:B---3--:R-:W-:Y:S01]  /*0920*/  IMAD.MOV R8, RZ, RZ, -R3 ;  /* 0x000000ffff087224 */ /* 0x008fe200078e0a03 */
[----:B------:R-:W-:Y:S01]  /*0930*/  SHF.R.U32.HI R7, RZ, R10, R7 ;  /* 0x0000000aff077219 */ /* 0x000fe20000011607 */
[----:B------:R-:W-:Y:S01]  /*0940*/  FMUL R6, R6, UR4 ;  /* 0x0000000406067c20 */ /* 0x000fe20008400000 */
[----:B------:R-:W-:-:S03]  /*0950*/  ISETP.NE.AND.EX P0, PT, R23, RZ, PT, P0 ;  /* 0x000000ff1700720c */ /* 0x000fc60003f05300 */
[----:B------:R-:W1:Y:S01]  /*0960*/  LDC R13, c[0x0][0x148] ;  /* 0x00005200ff0d7b82 */ /* 0x000e620000000800 */
[----:B--2---:R-:W-:-:S07]  /*0970*/  IMAD R3, R5, R8, R4 ;  /* 0x0000000805037224 */ /* 0x004fce00078e0204 */
[----:B------:R-:W2:Y:S01]  /*0980*/  LDC R19, c[0x0][0x600] ;  /* 0x00018000ff137b82 */ /* 0x000ea20000000800 */
[-CC-:B----4-:R-:W-:Y:S02]  /*0990*/  SHF.R.U64 R26, R14, R12.reuse, R7.reuse ;  /* 0x0000000c0e1a7219 */ /* 0x190fe40000001207 */
[----:B------:R-:W-:Y:S01]  /*09a0*/  SHF.R.U32.HI R5, RZ, R12, R7 ;  /* 0x0000000cff057219 */ /* 0x000fe20000011607 */
[----:B------:R-:W-:Y:S01]  /*09b0*/  IMAD.MOV.U32 R7, RZ, RZ, 0x1 ;  /* 0x00000001ff077424 */ /* 0x000fe200078e00ff */
[----:B------:R3:W4:Y:S03]  /*09c0*/  F2I.U32.TRUNC.NTZ R12, R6 ;  /* 0x00000006000c7305 */ /* 0x000726000020f000 */
[----:B------:R-:W1:Y:S01]  /*09d0*/  LDC R21, c[0x0][0x648] ;  /* 0x00019200ff157b82 */ /* 0x000e620000000800 */
[-C--:B0-----:R-:W-:Y:S02]  /*09e0*/  SHF.L.U32 R4, R9, R20.reuse, RZ ;  /* 0x0000001409047219 */ /* 0x081fe400000006ff */
[----:B------:R-:W-:-:S02]  /*09f0*/  SHF.R.U64 R28, R26, R20, R5 ;  /* 0x000000141a1c7219 */ /* 0x000fc40000001205 */
[----:B------:R-:W-:Y:S02]  /*0a00*/  LOP3.LUT R11, RZ, R4, RZ, 0x33, !PT ;  /* 0x00000004ff0b7212 */ /* 0x000fe400078e33ff */
[-C--:B------:R-:W-:Y:S01]  /*0a10*/  SHF.R.U32.HI R5, RZ, R20.reuse, R5 ;  /* 0x00000014ff057219 */ /* 0x080fe20000011605 */
[----:B------:R-:W0:Y:S01]  /*0a20*/  LDC R25, c[0x0][0x638] ;  /* 0x00018e00ff197b82 */ /* 0x000e220000000800 */
[----:B------:R-:W-:Y:S01]  /*0a30*/  SHF.L.U32 R10, R7, R20, RZ ;  /* 0x00000014070a7219 */ /* 0x000fe200000006ff */
[----:B------:R-:W-:-:S06]  /*0a40*/  IMAD.MOV.U32 R4, RZ, RZ, R28 ;  /* 0x000000ffff047224 */ /* 0x000fcc00078e001c */
[----:B------:R-:W0:Y:S01]  /*0a50*/  LDC R24, c[0x0][0x610] ;  /* 0x00018400ff187b82 */ /* 0x000e220000000800 */
[----:B---34-:R-:W-:Y:S05]  /*0a60*/  @!P0 BRA `(.L_x_6) ;  /* 0x0000000000288947 */ /* 0x018fea0003800000 */
[----:B------:R-:W3:Y:S02]  /*0a70*/  LDC R9, c[0x0][0x64c] ;  /* 0x00019300ff097b82 */ /* 0x000ee40000000800 */
[----:B---3--:R-:W-:-:S05]  /*0a80*/  IADD3 R9, P0, R28, R9, RZ ;  /* 0x000000091c097210 */ /* 0x008fca0007f1e0ff */
        /* <DEDUP_REMOVED lines=8> */
.L_x_6:
[----:B-1----:R-:W-:Y:S01]  /*0b10*/  SHF.R.U64 R4, R4, R21, R5 ;  /* 0x0000001504047219 */ /* 0x002fe20000001205 */
[----:B--2---:R-:W-:Y:S01]  /*0b20*/  VIADD R5, R19, 0xffffffff ;  /* 0xffffffff13057836 */ /* 0x004fe20000000000 */
[----:B------:R-:W-:Y:S01]  /*0b30*/  LOP3.LUT R11, R26, R11, RZ, 0xc0, !PT ;  /* 0x0000000b1a0b7212 */ /* 0x000fe200078ec0ff */
[----:B------:R-:W-:Y:S01]  /*0b40*/  IMAD.MOV R12, RZ, RZ, -R12 ;  /* 0x000000ffff0c7224 */ /* 0x000fe200078e0a0c */
[----:B------:R-:W-:Y:S01]  /*0b50*/  R2UR UR42, R27 ;  /* 0x000000001b2a72ca */ /* 0x000fe200000e0000 */
[----:B------:R-:W-:Y:S01]  /*0b60*/  IMAD.MOV R6, RZ, RZ, -R4 ;  /* 0x000000ffff067224 */ /* 0x000fe200078e0a04 */
[----:B------:R-:W-:Y:S01]  /*0b70*/  LOP3.LUT R5, R14, R5, RZ, 0xc0, !PT ;  /* 0x000000050e057212 */ /* 0x000fe200078ec0ff */
[----:B------:R-:W-:Y:S02]  /*0b80*/  @P2 IMAD R3, R13, R12, R0 ;  /* 0x0000000c0d032224 */ /* 0x000fe400078e0200 */
[----:B------:R-:W-:Y:S02]  /*0b90*/  IMAD R10, R10, R4, R11 ;  /* 0x000000040a0a7224 */ /* 0x000fe400078e020b */
[----:B0-----:R-:W-:-:S02]  /*0ba0*/  IMAD R0, R6, R25, R28 ;  /* 0x0000001906007224 */ /* 0x001fc400078e021c */
[----:B------:R-:W-:Y:S02]  /*0bb0*/  IMAD R3, R10, R24, R3 ;  /* 0x000000180a037224 */ /* 0x000fe400078e0203 */
[----:B------:R-:W-:Y:S02]  /*0bc0*/  IMAD R0, R0, R19, R5 ;  /* 0x0000001300007224 */ /* 0x000fe400078e0205 */
[----:B------:R-:W-:-:S03]  /*0bd0*/  IMAD.MOV.U32 R4, RZ, RZ, 0x1 ;  /* 0x00000001ff047424 */ /* 0x000fc600078e00ff */
[----:B------:R-:W-:Y:S02]  /*0be0*/  SEL R22, R0, R3, !P2 ;  /* 0x0000000300167207 */ /* 0x000fe40005000000 */
[----:B------:R-:W-:Y:S02]  /*0bf0*/  SEL R23, R3, R0, !P2 ;  /* 0x0000000003177207 */ /* 0x000fe40005000000 */
[----:B------:R-:W-:-:S07]  /*0c00*/  PRMT R3, R4, 0x7610, R3 ;  /* 0x0000761004037816 */ /* 0x000fce0000000003 */
.L_x_4:
[----:B------:R-:W-:-:S08]  /*0c10*/  NOP ;  /* 0x0000000000007918 */ /* 0x000fd00000000000 */
[----:B------:R-:W0:Y:S02]  /*0c20*/  USETMAXREG.TRY_ALLOC.CTAPOOL UP0, 0xe8 ;  /* 0x000000e8000079c8 */ /* 0x000e240008000600 */
[----:B0-----:R-:W-:-:S13]  /*0c30*/  PLOP3.LUT P0, PT, PT, PT, UP0, 0x80, 0x0 ;  /* 0x000000000000781c */ /* 0x001fda0003f0f008 */
[----:B------:R-:W-:Y:S05]  /*0c40*/  @!P0 BRA `(.L_x_4) ;  /* 0xfffffffc00f08947 */ /* 0x000fea000383ffff */
[----:B------:R-:W-:Y:S01]  /*0c50*/  ULDC.64 UR4, c[0x0][0x598] ;  /* 0x0001660000047ab9 */ /* 0x000fe20000000a00 */
[----:B------:R-:W-:Y:S01]  /*0c60*/  ULDC.64 UR36, c[0x0][0x208] ;  /* 0x0000820000247ab9 */ /* 0x000fe20000000a00 */
[----:B------:R-:W-:-:S04]  /*0c70*/  ISETP.NE.U32.AND P0, PT, RZ, UR4, PT ;  /* 0x00000004ff007c0c */ /* 0x000fc8000bf05070 */
[----:B------:R-:W-:-:S13]  /*0c80*/  ISETP.NE.AND.EX P0, PT, RZ, UR5, PT, P0 ;  /* 0x00000005ff007c0c */ /* 0x000fda000bf05300 */
[----:B------:R-:W-:Y:S05]  /*0c90*/  @!P0 BRA `(.L_x_7) ;  /* 0x00000000001c8947 */ /* 0x000fea0003800000 */
[----:B------:R-:W0:Y:S02]  /*0ca0*/  LDC.64 R4, c[0x0][0x598] ;  /* 0x00016600ff047b82 */ /* 0x000e240000000a00 */
[----:B0-----:R-:W2:Y:S02]  /*0cb0*/  LDG.E.64 R4, desc[UR36][R4.64] ;  /* 0x0000002404047981 */ /* 0x001ea4000c1e1b00 */
[----:B--2---:R-:W-:-:S04]  /*0cc0*/  ISETP.NE.U32.AND P0, PT, R4, RZ, PT ;  /* 0x000000ff0400720c */ /* 0x004fc80003f05070 */
[----:B------:R-:W-:-:S13]  /*0cd0*/  ISETP.NE.AND.EX P0, PT, R5, RZ, PT, P0 ;  /* 0x000000ff0500720c */ /* 0x000fda0003f05300 */
[----:B------:R-:W-:Y:S05]  /*0ce0*/  @!P0 BRA `(.L_x_7) ;  /* 0x0000000000088947 */ /* 0x000fea0003800000 */
[----:B------:R0:W5:Y:S01]  /*0cf0*/  LD.E R168, desc[UR36][R4.64] ;  /* 0x0000002404a87980 */ /* 0x000162000c101900 */
[----:B------:R-:W-:Y:S05]  /*0d00*/  BRA `(.L_x_8) ;  /* 0x0000000000247947 */ /* 0x000fea0003800000 */
.L_x_7:
[----:B------:R-:W-:Y:S02]  /*0d10*/  ULDC.64 UR4, c[0x0][0x588] ;  /* 0x0001620000047ab9 */ /* 0x000fe40000000a00 */
[----:B------:R-:W-:-:S04]  /*0d20*/  ISETP.NE.U32.AND P0, PT, RZ, UR4, PT ;  /* 0x00000004ff007c0c */ /* 0x000fc8000bf05070 */
[----:B------:R-:W-:-:S13]  /*0d30*/  ISETP.NE.AND.EX P0, PT, RZ, UR5, PT, P0 ;  /* 0x00000005ff007c0c */ /* 0x000fda000bf05300 */
[----:B------:R-:W-:Y:S05]  /*0d40*/  @!P0 BRA `(.L_x_9) ;  /* 0x00000000000c8947 */ /* 0x000fea0003800000 */
[----:B------:R-:W0:Y:S02]  /*0d50*/  LDC.64 R168, c[0x0][0x588] ;  /* 0x00016200ffa87b82 */ /* 0x000e240000000a00 */
[----:B0-----:R1:W5:Y:S01]  /*0d60*/  LDG.E R168, desc[UR36][R168.64] ;  /* 0x00000024a8a87981 */ /* 0x001362000c1e1900 */
[----:B------:R-:W-:Y:S05]  /*0d70*/  BRA `(.L_x_8) ;  /* 0x0000000000087947 */ /* 0x000fea0003800000 */
.L_x_9:
[----:B------:R-:W-:Y:S02]  /*0d80*/  ULDC UR4, c[0x0][0x580] ;  /* 0x0001600000047ab9 */ /* 0x000fe40000000800 */
[----:B------:R-:W-:-:S07]  /*0d90*/  IMAD.U32 R168, RZ, RZ, UR4 ;  /* 0x00000004ffa87e24 */ /* 0x000fce000f8e00ff */
.L_x_8:
[----:B------:R-:W-:Y:S02]  /*0da0*/  ULDC.64 UR4, c[0x0][0x5a0] ;  /* 0x0001680000047ab9 */ /* 0x000fe40000000a00 */
[----:B------:R-:W-:-:S04]  /*0db0*/  ISETP.NE.U32.AND P0, PT, RZ, UR4, PT ;  /* 0x00000004ff007c0c */ /* 0x000fc8000bf05070 */
[----:B------:R-:W-:-:S13]  /*0dc0*/  ISETP.NE.AND.EX P0, PT, RZ, UR5, PT, P0 ;  /* 0x00000005ff007c0c */ /* 0x000fda000bf05300 */
[----:B------:R-:W-:Y:S05]  /*0dd0*/  @!P0 BRA `(.L_x_10) ;  /* 0x00000000001c8947 */ /* 0x000fea0003800000 */
[----:B0-----:R-:W0:Y:S02]  /*0de0*/  LDC.64 R4, c[0x0][0x5a0] ;  /* 0x00016800ff047b82 */ /* 0x001e240000000a00 */
[----:B0-----:R-:W2:Y:S02]  /*0df0*/  LDG.E.64 R4, desc[UR36][R4.64] ;  /* 0x0000002404047981 */ /* 0x001ea4000c1e1b00 */
[----:B--2---:R-:W-:-:S04]  /*0e00*/  ISETP.NE.U32.AND P0, PT, R4, RZ, PT ;  /* 0x000000ff0400720c */ /* 0x004fc80003f05070 */
[----:B------:R-:W-:-:S13]  /*0e10*/  ISETP.NE.AND.EX P0, PT, R5, RZ, PT, P0 ;  /* 0x000000ff0500720c */ /* 0x000fda0003f05300 */
[----:B------:R-:W-:Y:S05]  /*0e20*/  @!P0 BRA `(.L_x_10) ;  /* 0x0000000000088947 */ /* 0x000fea0003800000 */
[----:B-1----:R0:W5:Y:S01]  /*0e30*/  LD.E R169, desc[UR36][R4.64] ;  /* 0x0000002404a97980 */ /* 0x002162000c101900 */
[----:B------:R-:W-:Y:S05]  /*0e40*/  BRA `(.L_x_11) ;  /* 0x0000000000247947 */ /* 0x000fea0003800000 */
.L_x_10:
[----:B------:R-:W-:Y:S02]  /*0e50*/  ULDC.64 UR4, c[0x0][0x590] ;  /* 0x0001640000047ab9 */ /* 0x000fe40000000a00 */
[----:B------:R-:W-:-:S04]  /*0e60*/  ISETP.NE.U32.AND P0, PT, RZ, UR4, PT ;  /* 0x00000004ff007c0c */ /* 0x000fc8000bf05070 */
[----:B------:R-:W-:-:S13]  /*0e70*/  ISETP.NE.AND.EX P0, PT, RZ, UR5, PT, P0 ;  /* 0x00000005ff007c0c */ /* 0x000fda000bf05300 */
[----:B------:R-:W-:Y:S05]  /*0e80*/  @!P0 BRA `(.L_x_12) ;  /* 0x00000000000c8947 */ /* 0x000fea0003800000 */
[----:B0-----:R-:W1:Y:S02]  /*0e90*/  LDC.64 R4, c[0x0][0x590] ;  /* 0x00016400ff047b82 */ /* 0x001e640000000a00 */
[----:B-1----:R1:W5:Y:S01]  /*0ea0*/  LDG.E R169, desc[UR36][R4.64] ;  /* 0x0000002404a97981 */ /* 0x002362000c1e1900 */
[----:B------:R-:W-:Y:S05]  /*0eb0*/  BRA `(.L_x_11) ;  /* 0x0000000000087947 */ /* 0x000fea0003800000 */
.L_x_12:
[----:B------:R-:W-:Y:S02]  /*0ec0*/  ULDC UR4, c[0x0][0x584] ;  /* 0x0001610000047ab9 */ /* 0x000fe40000000800 */
[----:B-1----:R-:W-:-:S07]  /*0ed0*/  IMAD.U32 R169, RZ, RZ, UR4 ;  /* 0x00000004ffa97e24 */ /* 0x002fce000f8e00ff */
.L_x_11:
[----:B------:R-:W-:-:S13]  /*0ee0*/  LOP3.LUT P0, RZ, R3, 0xff, RZ, 0xc0, !PT ;  /* 0x000000ff03ff7812 */ /* 0x000fda000780c0ff */
[----:B------:R-:W-:Y:S05]  /*0ef0*/  @!P0 EXIT ;  /* 0x000000000000894d */ /* 0x000fea0003800000 */
[----:B------:R-:W-:Y:S01]  /*0f00*/  ULDC UR4, c[0x0][0x28c] ;  /* 0x0000a30000047ab9 */ /* 0x000fe20000000800 */
[----:B------:R-:W-:Y:S01]  /*0f10*/  LOP3.LUT R170, R18, 0x1f, RZ, 0xc0, !PT ;  /* 0x0000001f12aa7812 */ /* 0x000fe200078ec0ff */
[----:B------:R-:W-:Y:S01]  /*0f20*/  UIADD3 UR4, UR4, 0x7f, URZ ;  /* 0x0000007f04047890 */ /* 0x000fe2000fffe03f */
[----:B------:R-:W-:Y:S02]  /*0f30*/  UMOV UR38, URZ ;  /* 0x0000003f00267c82 */ /* 0x000fe40008000000 */
[----:B------:R-:W-:Y:S01]  /*0f40*/  SHF.R.U32.HI R170, RZ, 0x4, R170 ;  /* 0x00000004ffaa7819 */ /* 0x000fe200000116aa */
[----:B------:R-:W-:Y:S01]  /*0f50*/  USHF.R.S32.HI UR5, URZ, 0x1f, UR4 ;  /* 0x0000001f3f057899 */ /* 0x000fe20008011404 */
[----:B------:R-:W-:-:S03]  /*0f60*/  UMOV UR39, URZ ;  /* 0x0000003f00277c82 */ /* 0x000fc60008000000 */
[----:B------:R-:W-:-:S04]  /*0f70*/  ULEA.HI UR5, UR5, UR4, URZ, 0x7 ;  /* 0x0000000405057291 */ /* 0x000fc8000f8f383f */
[----:B------:R-:W-:-:S12]  /*0f80*/  USHF.R.S32.HI UR41, URZ, 0x7, UR5 ;  /* 0x000000073f297899 */ /* 0x000fd80008011405 */
.L_x_307:
[----:B------:R-:W2:Y:S01]  /*0f90*/  S2R R3, SR_CgaCtaId ;  /* 0x0000000000037919 */ /* 0x000ea20000008800 */
[----:B------:R-:W-:Y:S02]  /*0fa0*/  MOV R0, 0x400 ;  /* 0x0000040000007802 */ /* 0x000fe40000000f00 */
[----:B------:R-:W-:-:S06]  /*0fb0*/  SHF.R.U32.HI R24, RZ, 0x5, R18 ;  /* 0x00000005ff187819 */ /* 0x000fcc0000011612 */
[----:B---3--:R-:W3:Y:S01]  /*0fc0*/  SHFL.IDX PT, R24, R24, RZ, 0x1f ;  /* 0x00001fff18187589 */ /* 0x008ee200000e0000 */
[----:B--2---:R-:W-:-:S05]  /*0fd0*/  LEA R0, R3, R0, 0x18 ;  /* 0x0000000003007211 */ /* 0x004fca00078ec0ff */
[----:B------:R-:W-:-:S05]  /*0fe0*/  VIADD R0, R0, 0x800 ;  /* 0x0000080000007836 */ /* 0x000fca0000000000 */
[----:B------:R-:W-:-:S13]  /*0ff0*/  LOP3.LUT P0, RZ, R0, 0x3ff, RZ, 0xc0, !PT ;  /* 0x000003ff00ff7812 */ /* 0x000fda000780c0ff */
[----:B-1-34-:R-:W-:Y:S05]  /*1000*/  @!P0 BRA `(.L_x_13) ;  /* 0x0000000000408947 */ /* 0x01afea0003800000 */
[----:B------:R-:W-:Y:S01]  /*1010*/  MOV R0, 0x0 ;  /* 0x0000000000007802 */ /* 0x000fe20000000f00 */
[----:B------:R-:W-:Y:S01]  /*1020*/  ULDC.64 UR4, c[0x4][0x78] ;  /* 0x01001e0000047ab9 */ /* 0x000fe20000000a00 */
[----:B------:R-:W-:Y:S01]  /*1030*/  ULDC.64 UR6, c[0x4][0x8] ;  /* 0x0100020000067ab9 */ /* 0x000fe20000000a00 */
[----:B01----:R-:W-:Y:S01]  /*1040*/  IMAD.U32 R4, RZ, RZ, UR4 ;  /* 0x00000004ff047e24 */ /* 0x003fe2000f8e00ff */
[----:B------:R0:W1:Y:S01]  /*1050*/  LDC.64 R14, c[0x4][R0] ;  /* 0x01000000000e7b82 */ /* 0x0000620000000a00 */
[----:B------:R-:W-:Y:S01]  /*1060*/  IMAD.U32 R5, RZ, RZ, UR5 ;  /* 0x00000005ff057e24 */ /* 0x000fe2000f8e00ff */
[----:B------:R-:W-:Y:S01]  /*1070*/  ULDC.64 UR4, c[0x4][0x80] ;  /* 0x0100200000047ab9 */ /* 0x000fe20000000a00 */
[----:B------:R-:W-:Y:S02]  /*1080*/  IMAD.U32 R10, RZ, RZ, UR6 ;  /* 0x00000006ff0a7e24 */ /* 0x000fe4000f8e00ff */
[----:B------:R-:W-:Y:S02]  /*1090*/  IMAD.U32 R6, RZ, RZ, UR4 ;  /* 0x00000004ff067e24 */ /* 0x000fe4000f8e00ff */
[----:B------:R-:W-:-:S02]  /*10a0*/  IMAD.U32 R7, RZ, RZ, UR5 ;  /* 0x00000005ff077e24 */ /* 0x000fc4000f8e00ff */
[----:B------:R-:W-:Y:S02]  /*10b0*/  IMAD.U32 R11, RZ, RZ, UR7 ;  /* 0x00000007ff0b7e24 */ /* 0x000fe4000f8e00ff */
[----:B------:R-:W-:Y:S02]  /*10c0*/  IMAD.MOV.U32 R8, RZ, RZ, 0x70 ;  /* 0x00000070ff087424 */ /* 0x000fe400078e00ff */
[----:B------:R-:W-:Y:S02]  /*10d0*/  IMAD.MOV.U32 R12, RZ, RZ, 0x1 ;  /* 0x00000001ff0c7424 */ /* 0x000fe400078e00ff */
[----:B0-----:R-:W-:-:S07]  /*10e0*/  IMAD.MOV.U32 R13, RZ, RZ, RZ ;  /* 0x000000ffff0d7224 */ /* 0x001fce00078e00ff */
[----:B------:R-:W-:-:S07]  /*10f0*/  LEPC R20, `(.L_x_13) ;  /* 0x000000001014794e */ /* 0x000fce0000000000 */
[----:B-1---5:R-:W-:Y:S05]  /*1100*/  CALL.ABS.NOINC R14 ;  /* 0x000000000e007343 */ /* 0x022fea0003c00000 */
.L_x_13:
[----:B------:R-:W2:Y:S01]  /*1110*/  S2R R3, SR_CgaCtaId ;  /* 0x0000000000037919 */ /* 0x000ea20000008800 */
[----:B------:R-:W-:-:S04]  /*1120*/  MOV R0, 0x400 ;  /* 0x0000040000007802 */ /* 0x000fc80000000f00 */
[----:B--2---:R-:W-:-:S05]  /*1130*/  LEA R0, R3, R0, 0x18 ;  /* 0x0000000003007211 */ /* 0x004fca00078ec0ff */
[----:B------:R-:W-:-:S05]  /*1140*/  VIADD R0, R0, 0x20800 ;  /* 0x0002080000007836 */ /* 0x000fca0000000000 */
[----:B------:R-:W-:-:S13]  /*1150*/  LOP3.LUT P0, RZ, R0, 0x3ff, RZ, 0xc0, !PT ;  /* 0x000003ff00ff7812 */ /* 0x000fda000780c0ff */
[----:B------:R-:W-:Y:S05]  /*1160*/  @!P0 BRA `(.L_x_14) ;  /* 0x00000000007c8947 */ /* 0x000fea0003800000 */
        /* <DEDUP_REMOVED lines=16> */
.L_x_15:
[----:B------:R0:W1:Y:S01]  /*1270*/  LDC.64 R14, c[0x4][R19] ;  /* 0x01000000130e7b82 */ /* 0x0000620000000a00 */
[----:B------:R-:W-:Y:S01]  /*1280*/  ULDC.64 UR4, c[0x4][0x78] ;  /* 0x01001e0000047ab9 */ /* 0x000fe20000000a00 */
[----:B------:R-:W-:Y:S01]  /*1290*/  ULDC.64 UR6, c[0x4][0x80] ;  /* 0x0100200000067ab9 */ /* 0x000fe20000000a00 */
[----:B------:R-:W-:Y:S02]  /*12a0*/  IMAD.U32 R4, RZ, RZ, UR4 ;  /* 0x00000004ff047e24 */ /* 0x000fe4000f8e00ff */
        /* <DEDUP_REMOVED lines=10> */
[----:B-1----:R-:W-:Y:S05]  /*1350*/  CALL.ABS.NOINC R14 ;  /* 0x000000000e007343 */ /* 0x002fea0003c00000 */
.L_x_14:
[----:B------:R-:W-:Y:S01]  /*1360*/  ULOP3.LUT UR4, UR40, 0x1, URZ, 0xfc, !UPT ;  /* 0x0000000128047892 */ /* 0x000fe2000f8efc3f */
[----:B------:R-:W-:-:S04]  /*1370*/  LOP3.LUT R13, R18, 0x80, RZ, 0xc0, !PT ;  /* 0x00000080120d7812 */ /* 0x000fc800078ec0ff */
[----:B------:R-:W-:Y:S01]  /*1380*/  SHF.R.U32.HI R13, RZ, 0x7, R13 ;  /* 0x00000007ff0d7819 */ /* 0x000fe2000001160d */
[----:B------:R-:W-:Y:S01]  /*1390*/  IMAD.U32 R0, RZ, RZ, UR4 ;  /* 0x00000004ff007e24 */ /* 0x000fe2000f8e00ff */
[----:B------:R-:W-:-:S04]  /*13a0*/  UMOV UR4, 0xffffffff ;  /* 0xffffffff00047882 */ /* 0x000fc80000000000 */
[----:B------:R-:W-:Y:S01]  /*13b0*/  ISETP.NE.AND P0, PT, R0, 0x3, PT ;  /* 0x000000030000780c */ /* 0x000fe20003f05270 */
[----:B------:R-:W-:-:S12]  /*13c0*/  BRA.DIV UR4, `(.L_x_16) ;  /* 0x00000106044c7947 */ /* 0x000fd8000b800000 */
.L_x_335:
[----:B------:R-:W-:Y:S05]  /*13d0*/  @!P0 BRA `(.L_x_17) ;  /* 0x0000000000048947 */ /* 0x000fea0003800000 */
[----:B------:R-:W-:Y:S01]  /*13e0*/  BPT.TRAP 0x1 ;  /* 0x000000040000795c */ /* 0x000fe20000300000 */
.L_x_17:
[----:B------:R-:W2:Y:S01]  /*13f0*/  S2UR UR5, SR_CgaCtaId ;  /* 0x00000000000579c3 */ /* 0x000ea20000008800 */
[----:B------:R-:W-:Y:S01]  /*1400*/  UMOV UR4, 0x400 ;  /* 0x0000040000047882 */ /* 0x000fe20000000000 */
[----:B------:R-:W-:Y:S02]  /*1410*/  IMAD.U32 R3, RZ, RZ, UR38 ;  /* 0x00000026ff037e24 */ /* 0x000fe4000f8e00ff */
[----:B01----:R-:W-:-:S03]  /*1420*/  IMAD.U32 R5, RZ, RZ, UR39 ;  /* 0x00000027ff057e24 */ /* 0x003fc6000f8e00ff */
[----:B------:R-:W-:Y:S01]  /*1430*/  SHF.L.U32 R3, R3, 0x1f, RZ ;  /* 0x0000001f03037819 */ /* 0x000fe200000006ff */
[----:B--2---:R-:W-:-:S06]  /*1440*/  ULEA UR4, UR5, UR4, 0x18 ;  /* 0x0000000405047291 */ /* 0x004fcc000f8ec03f */
[----:B------:R-:W-:-:S04]  /*1450*/  IMAD.U32 R0, RZ, RZ, UR4 ;  /* 0x00000004ff007e24 */ /* 0x000fc8000f8e00ff */
[----:B------:R-:W-:-:S04]  /*1460*/  IMAD R4, R5, 0x8, R0 ;  /* 0x0000000805047824 */ /* 0x000fc800078e0200 */
[----:B------:R0:W1:Y:S01]  /*1470*/  SYNCS.PHASECHK.TRANS64.TRYWAIT P1, [R4+URZ], R3 ;  /* 0x00000003040075a7 */ /* 0x000062000802017f */
[----:B------:R-:W-:Y:S05]  /*1480*/  @!P0 BRA `(.L_x_18) ;  /* 0x0000000000048947 */ /* 0x000fea0003800000 */
[----:B------:R-:W-:Y:S01]  /*1490*/  BPT.TRAP 0x1 ;  /* 0x000000040000795c */ /* 0x000fe20000300000 */
.L_x_18:
[----:B-1----:R-:W-:Y:S05]  /*14a0*/  @P1 BRA `(.L_x_19) ;  /* 0x0000000000081947 */ /* 0x002fea0003800000 */
[----:B------:R-:W1:Y:S02]  /*14b0*/  SYNCS.PHASECHK.TRANS64.TRYWAIT P1, [R4+URZ], R3 ;  /* 0x00000003040075a7 */ /* 0x000e64000802017f */
[----:B-1----:R-:W-:Y:S05]  /*14c0*/  @!P1 BRA `(.L_x_20) ;  /* 0x0000010400289947 */ /* 0x002fea0003800000 */
.L_x_19:
[----:B------:R-:W-:-:S04]  /*14d0*/  UIADD3 UR4, UR39, 0x1, URZ ;  /* 0x0000000127047890 */ /* 0x000fc8000fffe03f */
[----:B------:R-:W-:Y:S02]  /*14e0*/  UISETP.NE.AND UP0, UPT, UR4, 0x4, UPT ;  /* 0x000000040400788c */ /* 0x000fe4000bf05270 */
[----:B01----:R-:W-:Y:S02]  /*14f0*/  IMAD.U32 R3, RZ, RZ, UR4 ;  /* 0x00000004ff037e24 */ /* 0x003fe4000f8e00ff */
[----:B------:R-:W-:Y:S02]  /*1500*/  USEL UR4, URZ, 0x1, UP0 ;  /* 0x000000013f047887 */ /* 0x000fe40008000000 */
[----:B------:R-:W-:Y:S02]  /*1510*/  PLOP3.LUT P1, PT, PT, PT, UP0, 0x80, 0x0 ;  /* 0x000000000000781c */ /* 0x000fe40003f2f008 */
[----:B------:R-:W-:Y:S02]  /*1520*/  ULOP3.LUT UR4, UR38, UR4, URZ, 0x3c, !UPT ;  /* 0x0000000426047292 */ /* 0x000fe4000f8e3c3f */
[----:B------:R-:W-:-:S04]  /*1530*/  SEL R3, R3, RZ, P1 ;  /* 0x000000ff03037207 */ /* 0x000fc80000800000 */
[----:B------:R-:W-:Y:S01]  /*1540*/  IMAD.U32 R171, RZ, RZ, UR4 ;  /* 0x00000004ffab7e24 */ /* 0x000fe2000f8e00ff */
[----:B------:R-:W-:Y:S06]  /*1550*/  @!P0 BRA `(.L_x_21) ;  /* 0x0000000000048947 */ /* 0x000fec0003800000 */
[----:B------:R-:W-:Y:S01]  /*1560*/  BPT.TRAP 0x1 ;  /* 0x000000040000795c */ /* 0x000fe20000300000 */
.L_x_21:
[C---:B------:R-:W-:Y:S01]  /*1570*/  IMAD.SHL.U32 R7, R18.reuse, 0x200, RZ ;  /* 0x0000020012077824 */ /* 0x040fe200078e00ff */
[C---:B------:R-:W-:Y:S01]  /*1580*/  LOP3.LUT R4, R18.reuse, 0x2, RZ, 0xc0, !PT ;  /* 0x0000000212047812 */ /* 0x040fe200078ec0ff */
[----:B------:R-:W-:Y:S01]  /*1590*/  USHF.L.U32 UR4, UR39, 0xf, URZ ;  /* 0x0000000f27047899 */ /* 0x000fe2000800063f */
[----:B------:R-:W-:Y:S01]  /*15a0*/  LOP3.LUT R6, R18, 0xe0, RZ, 0xc0, !PT ;  /* 0x000000e012067812 */ /* 0x000fe200078ec0ff */
[----:B------:R-:W-:Y:S01]  /*15b0*/  IMAD.MOV.U32 R172, RZ, RZ, 0x90 ;  /* 0x00000090ffac7424 */ /* 0x000fe200078e00ff */
[----:B------:R-:W-:Y:S01]  /*15c0*/  LOP3.LUT R7, R7, 0x200, RZ, 0xc0, !PT ;  /* 0x0000020007077812 */ /* 0x000fe200078ec0ff */
[----:B------:R-:W-:Y:S01]  /*15d0*/  IMAD.SHL.U32 R4, R4, 0x200, RZ ;  /* 0x0000020004047824 */ /* 0x000fe200078e00ff */
[----:B------:R-:W-:Y:S01]  /*15e0*/  SHF.R.U32.HI R5, RZ, 0x2, R18 ;  /* 0x00000002ff057819 */ /* 0x000fe20000011612 */
[----:B------:R-:W-:Y:S01]  /*15f0*/  IMAD.MOV.U32 R173, RZ, RZ, 0x120 ;  /* 0x00000120ffad7424 */ /* 0x000fe200078e00ff */
[----:B------:R-:W-:Y:S01]  /*1600*/  LEA.HI R6, R6, R7, RZ, 0x1f ;  /* 0x0000000706067211 */ /* 0x000fe200078ff8ff */
[C---:B------:R-:W-:Y:S01]  /*1610*/  IMAD.SHL.U32 R7, R18.reuse, 0x40, RZ ;  /* 0x0000004012077824 */ /* 0x040fe200078e00ff */
[----:B------:R-:W-:Y:S01]  /*1620*/  LOP3.LUT R5, R5, 0x7, RZ, 0xc0, !PT ;  /* 0x0000000705057812 */ /* 0x000fe200078ec0ff */
[----:B------:R-:W-:Y:S01]  /*1630*/  IMAD R15, R3, 0x8, R0 ;  /* 0x00000008030f7824 */ /* 0x000fe200078e0200 */
[----:B------:R-:W-:Y:S01]  /*1640*/  R2P PR, R18, 0x60 ;  /* 0x0000006012007804 */ /* 0x000fe20000000000 */
[----:B------:R-:W-:Y:S01]  /*1650*/  BSSY B0, `(.L_x_22) ;  /* 0x00000d6000007945 */ /* 0x000fe20003800000 */
[----:B------:R-:W-:-:S02]  /*1660*/  LOP3.LUT R5, R4, 0xfffffe00, R5, 0xe2, !PT ;  /* 0xfffffe0004057812 */ /* 0x000fc400078ee205 */
[----:B------:R-:W-:Y:S02]  /*1670*/  LOP3.LUT R6, R6, 0x40, R7, 0x78, !PT ;  /* 0x0000004006067812 */ /* 0x000fe400078e7807 */
[----:B------:R-:W-:Y:S02]  /*1680*/  SHF.R.S32.HI R7, RZ, 0x1f, R24 ;  /* 0x0000001fff077819 */ /* 0x000fe40000011418 */
[----:B------:R-:W-:Y:S02]  /*1690*/  LOP3.LUT R5, R5, R6, RZ, 0xfc, !PT ;  /* 0x0000000605057212 */ /* 0x000fe400078efcff */
[----:B------:R-:W-:Y:S02]  /*16a0*/  LEA.HI R4, R7, R24, RZ, 0x2 ;  /* 0x0000001807047211 */ /* 0x000fe400078f10ff */
[----:B------:R-:W-:Y:S02]  /*16b0*/  LOP3.LUT R11, R5, UR4, RZ, 0xfc, !PT ;  /* 0x00000004050b7c12 */ /* 0x000fe4000f8efcff */
[----:B------:R-:W-:-:S02]  /*16c0*/  SEL R6, R172, 0x70, !P5 ;  /* 0x00000070ac067807 */ /* 0x000fc40006800000 */
[----:B------:R-:W-:Y:S01]  /*16d0*/  LOP3.LUT R9, R4, 0xfffffffc, RZ, 0xc0, !PT ;  /* 0xfffffffc04097812 */ /* 0x000fe200078ec0ff */
[----:B------:R-:W-:Y:S01]  /*16e0*/  IMAD.IADD R11, R0, 0x1, R11 ;  /* 0x00000001000b7824 */ /* 0x000fe200078e020b */
[----:B------:R-:W-:Y:S02]  /*16f0*/  SEL R4, R173, 0xe0, !P6 ;  /* 0x000000e0ad047807 */ /* 0x000fe40007000000 */
[----:B------:R-:W-:Y:S01]  /*1700*/  SHF.L.U32 R66, R171, 0x1f, RZ ;  /* 0x0000001fab427819 */ /* 0x000fe200000006ff */
[----:B------:R-:W-:Y:S01]  /*1710*/  IMAD.IADD R13, R11, 0x1, R6 ;  /* 0x000000010b0d7824 */ /* 0x000fe200078e0206 */
[----:B------:R-:W-:Y:S01]  /*1720*/  LEA.HI R7, R7, R24, RZ, 0x3 ;  /* 0x0000001807077211 */ /* 0x000fe200078f18ff */
[----:B------:R-:W-:Y:S01]  /*1730*/  IMAD.IADD R10, R11, 0x1, R4 ;  /* 0x000000010b0a7824 */ /* 0x000fe200078e0204 */
[----:B------:R0:W1:Y:S01]  /*1740*/  SYNCS.PHASECHK.TRANS64.TRYWAIT P3, [R15+URZ], R66 ;  /* 0x000000420f0075a7 */ /* 0x000062000806017f */
[----:B------:R-:W-:Y:S01]  /*1750*/  LDS.U8 R19, [R11+0x800] ;  /* 0x000800000b137984 */ /* 0x000fe20000000000 */
[----:B------:R-:W-:Y:S01]  /*1760*/  IMAD.IADD R12, R4, 0x1, R13 ;  /* 0x00000001040c7824 */ /* 0x000fe200078e020d */
[----:B------:R-:W-:Y:S01]  /*1770*/  SHF.R.S32.HI R7, RZ, 0x3, R7 ;  /* 0x00000003ff077819 */ /* 0x000fe20000011407 */
[----:B------:R-:W-:Y:S01]  /*1780*/  IMAD.IADD R14, R24, 0x1, -R9 ;  /* 0x00000001180e7824 */ /* 0x000fe200078e0a09 */
[----:B------:R-:W2:Y:S01]  /*1790*/  LDS.U8 R20, [R13+0x800] ;  /* 0x000800000d147984 */ /* 0x000ea20000000000 */
[----:B------:R-:W-:-:S02]  /*17a0*/  IMAD.MOV.U32 R9, RZ, RZ, -0x650a62f0 ;  /* 0x9af59d10ff097424 */ /* 0x000fc400078e00ff */
[C---:B------:R-:W-:Y:S01]  /*17b0*/  IMAD R8, R14.reuse, 0xc, RZ ;  /* 0x0000000c0e087824 */ /* 0x040fe200078e02ff */
[----:B------:R-:W-:Y:S01]  /*17c0*/  LDS.U8 R21, [R11+0x808] ;  /* 0x000808000b157984 */ /* 0x000fe20000000000 */
[----:B0-----:R-:W-:Y:S02]  /*17d0*/  IMAD.MOV.U32 R15, RZ, RZ, 0x8d10d10 ;  /* 0x08d10d10ff0f7424 */ /* 0x001fe400078e00ff */
[----:B------:R-:W-:Y:S01]  /*17e0*/  VIADD R14, R14, 0x4 ;  /* 0x000000040e0e7836 */ /* 0x000fe20000000000 */
[----:B------:R-:W-:Y:S01]  /*17f0*/  LDS.U8 R25, [R11+0x1000] ;  /* 0x001000000b197984 */ /* 0x000fe20000000000 */
[-C--:B------:R-:W-:Y:S02]  /*1800*/  SHF.R.U64 R9, R9, R8.reuse, 0xdd3f ;  /* 0x0000dd3f09097419 */ /* 0x080fe40000001208 */
[----:B------:R-:W-:Y:S01]  /*1810*/  SHF.R.U64 R15, R15, R8, 0xb08b ;  /* 0x0000b08b0f0f7419 */ /* 0x000fe20000001208 */
[----:B------:R-:W0:Y:S01]  /*1820*/  LDS.U8 R30, [R13+0x808] ;  /* 0x000808000d1e7984 */ /* 0x000e220000000000 */
[----:B------:R-:W-:Y:S01]  /*1830*/  IMAD R8, R7, 0x3, RZ ;  /* 0x0000000307087824 */ /* 0x000fe200078e02ff */
[----:B------:R-:W-:-:S02]  /*1840*/  LOP3.LUT R9, R9, 0xfff, RZ, 0xc0, !PT ;  /* 0x00000fff09097812 */ /* 0x000fc400078ec0ff */
[----:B------:R-:W3:Y:S01]  /*1850*/  LDS.U8 R36, [R13+0x1000] ;  /* 0x001000000d247984 */ /* 0x000ee20000000000 */
[----:B------:R-:W-:Y:S02]  /*1860*/  LOP3.LUT R15, R15, 0xfff, RZ, 0xc0, !PT ;  /* 0x00000fff0f0f7812 */ /* 0x000fe400078ec0ff */
[-C--:B------:R-:W-:Y:S01]  /*1870*/  SHF.R.U32.HI R9, RZ, R8.reuse, R9 ;  /* 0x00000008ff097219 */ /* 0x080fe20000011609 */
[----:B------:R-:W-:Y:S01]  /*1880*/  LDS.U8 R29, [R11+0x1008] ;  /* 0x001008000b1d7984 */ /* 0x000fe20000000000 */
[----:B------:R-:W-:-:S03]  /*1890*/  SHF.R.U32.HI R8, RZ, R8, R15 ;  /* 0x00000008ff087219 */ /* 0x000fc6000001160f */
[----:B------:R-:W-:Y:S04]  /*18a0*/  LDS.U8 R31, [R11+0x4800] ;  /* 0x004800000b1f7984 */ /* 0x000fe80000000000 */
[----:B------:R-:W-:Y:S04]  /*18b0*/  LDS.U8 R33, [R11+0x4808] ;  /* 0x004808000b217984 */ /* 0x000fe80000000000 */
[----:B------:R-:W-:Y:S04]  /*18c0*/  LDS.U8 R35, [R11+0x5000] ;  /* 0x005000000b237984 */ /* 0x000fe80000000000 */
[----:B------:R-:W-:Y:S04]  /*18d0*/  LDS.U8 R37, [R11+0x5008] ;  /* 0x005008000b257984 */ /* 0x000fe80000000000 */
[----:B------:R-:W4:Y:S01]  /*18e0*/  LDS.U8 R40, [R13+0x1008] ;  /* 0x001008000d287984 */ /* 0x000f220000000000 */
[----:B--2---:R-:W-:Y:S01]  /*18f0*/  PRMT R19, R20, 0x7604, R19 ;  /* 0x0000760414137816 */ /* 0x004fe20000000013 */
[----:B------:R-:W-:-:S02]  /*1900*/  IMAD.MOV.U32 R20, RZ, RZ, RZ ;  /* 0x000000ffff147224 */ /* 0x000fc400078e00ff */
[----:B------:R-:W2:Y:S04]  /*1910*/  LDS.U8 R46, [R13+0x4800] ;  /* 0x004800000d2e7984 */ /* 0x000ea80000000000 */
[----:B------:R-:W1:Y:S04]  /*1920*/  LDS.U8 R50, [R13+0x4808] ;  /* 0x004808000d327984 */ /* 0x000e680000000000 */
[----:B------:R-:W1:Y:S01]  /*1930*/  LDS.U8 R56, [R13+0x5000] ;  /* 0x005000000d387984 */ /* 0x000e620000000000 */
[----:B0-----:R-:W-:-:S03]  /*1940*/  PRMT R21, R30, 0x7604, R21 ;  /* 0x000076041e157816 */ /* 0x001fc60000000015 */
[----:B------:R-:W0:Y:S01]  /*1950*/  LDS.U8 R60, [R13+0x5008] ;  /* 0x005008000d3c7984 */ /* 0x000e220000000000 */
[----:B---3--:R-:W-:-:S03]  /*1960*/  PRMT R25, R36, 0x7604, R25 ;  /* 0x0000760424197816 */ /* 0x008fc60000000019 */
[----:B------:R-:W3:Y:S04]  /*1970*/  LDS.U8 R26, [R10+0x800] ;  /* 0x000800000a1a7984 */ /* 0x000ee80000000000 */
[----:B------:R-:W3:Y:S04]  /*1980*/  LDS.U8 R32, [R10+0x808] ;  /* 0x000808000a207984 */ /* 0x000ee80000000000 */
[----:B------:R-:W3:Y:S04]  /*1990*/  LDS.U8 R38, [R10+0x1000] ;  /* 0x001000000a267984 */ /* 0x000ee80000000000 */
[----:B------:R-:W3:Y:S04]  /*19a0*/  LDS.U8 R42, [R10+0x1008] ;  /* 0x001008000a2a7984 */ /* 0x000ee80000000000 */
[----:B------:R-:W3:Y:S04]  /*19b0*/  LDS.U8 R48, [R10+0x4800] ;  /* 0x004800000a307984 */ /* 0x000ee80000000000 */
[----:B------:R-:W3:Y:S01]  /*19c0*/  LDS.U8 R52, [R10+0x4808] ;  /* 0x004808000a347984 */ /* 0x000ee20000000000 */
[----:B----4-:R-:W-:-:S03]  /*19d0*/  PRMT R29, R40, 0x7604, R29 ;  /* 0x00007604281d7816 */ /* 0x010fc6000000001d */
[----:B------:R-:W4:Y:S01]  /*19e0*/  LDS.U8 R58, [R10+0x5000] ;  /* 0x005000000a3a7984 */ /* 0x000f220000000000 */
[----:B--2---:R-:W-:-:S03]  /*19f0*/  PRMT R31, R46, 0x7604, R31 ;  /* 0x000076042e1f7816 */ /* 0x004fc6000000001f */
[----:B------:R-:W2:Y:S01]  /*1a00*/  LDS.U8 R62, [R10+0x5008] ;  /* 0x005008000a3e7984 */ /* 0x000ea20000000000 */
[----:B-1----:R-:W-:-:S03]  /*1a10*/  PRMT R33, R50, 0x7604, R33 ;  /* 0x0000760432217816 */ /* 0x002fc60000000021 */
[----:B------:R-:W1:Y:S01]  /*1a20*/  LDS.U8 R28, [R12+0x800] ;  /* 0x000800000c1c7984 */ /* 0x000e620000000000 */
[----:B------:R-:W-:-:S03]  /*1a30*/  PRMT R35, R56, 0x7604, R35 ;  /* 0x0000760438237816 */ /* 0x000fc60000000023 */
[----:B------:R-:W1:Y:S01]  /*1a40*/  LDS.U8 R34, [R12+0x808] ;  /* 0x000808000c227984 */ /* 0x000e620000000000 */
[----:B0-----:R-:W-:-:S03]  /*1a50*/  PRMT R37, R60, 0x7604, R37 ;  /* 0x000076043c257816 */ /* 0x001fc60000000025 */
[----:B------:R-:W0:Y:S01]  /*1a60*/  LDS.U8 R27, [R12+0x1000] ;  /* 0x001000000c1b7984 */ /* 0x000e220000000000 */
[----:B---3--:R-:W-:-:S03]  /*1a70*/  PRMT R19, R26, 0x7054, R19 ;  /* 0x000070541a137816 */ /* 0x008fc60000000013 */
[----:B------:R-:W3:Y:S01]  /*1a80*/  LDS.U8 R44, [R12+0x1008] ;  /* 0x001008000c2c7984 */ /* 0x000ee20000000000 */
[----:B------:R-:W-:-:S03]  /*1a90*/  PRMT R21, R32, 0x7054, R21 ;  /* 0x0000705420157816 */ /* 0x000fc60000000015 */
[----:B------:R-:W3:Y:S01]  /*1aa0*/  LDS.U8 R152, [R12+0x4800] ;  /* 0x004800000c987984 */ /* 0x000ee20000000000 */
[----:B------:R-:W-:-:S03]  /*1ab0*/  PRMT R26, R38, 0x7054, R25 ;  /* 0x00007054261a7816 */ /* 0x000fc60000000019 */
[----:B------:R-:W3:Y:S01]  /*1ac0*/  LDS.U8 R54, [R12+0x4808] ;  /* 0x004808000c367984 */ /* 0x000ee20000000000 */
[----:B------:R-:W-:-:S03]  /*1ad0*/  PRMT R29, R42, 0x7054, R29 ;  /* 0x000070542a1d7816 */ /* 0x000fc6000000001d */
[----:B------:R-:W3:Y:S01]  /*1ae0*/  LDS.U8 R154, [R12+0x5000] ;  /* 0x005000000c9a7984 */ /* 0x000ee20000000000 */
[----:B------:R-:W-:-:S03]  /*1af0*/  PRMT R31, R48, 0x7054, R31 ;  /* 0x00007054301f7816 */ /* 0x000fc6000000001f */
[----:B------:R-:W3:Y:S01]  /*1b00*/  LDS.U8 R64, [R12+0x5008] ;  /* 0x005008000c407984 */ /* 0x000ee20000000000 */
[----:B------:R-:W-:Y:S02]  /*1b10*/  PRMT R33, R52, 0x7054, R33 ;  /* 0x0000705434217816 */ /* 0x000fe40000000021 */
[----:B----4-:R-:W-:Y:S02]  /*1b20*/  PRMT R35, R58, 0x7054, R35 ;  /* 0x000070543a237816 */ /* 0x010fe40000000023 */
[----:B--2---:R-:W-:Y:S02]  /*1b30*/  PRMT R37, R62, 0x7054, R37 ;  /* 0x000070543e257816 */ /* 0x004fe40000000025 */
[----:B-1----:R-:W-:Y:S01]  /*1b40*/  PRMT R24, R28, 0x654, R19 ;  /* 0x000006541c187816 */ /* 0x002fe20000000013 */
[----:B------:R-:W-:Y:S01]  /*1b50*/  IMAD.MOV.U32 R28, RZ, RZ, R9 ;  /* 0x000000ffff1c7224 */ /* 0x000fe200078e0009 */
[----:B------:R-:W-:Y:S02]  /*1b60*/  LOP3.LUT R19, R18, 0xf, RZ, 0xc0, !PT ;  /* 0x0000000f12137812 */ /* 0x000fe400078ec0ff */
[----:B------:R-:W-:Y:S01]  /*1b70*/  PRMT R25, R34, 0x654, R21 ;  /* 0x0000065422197816 */ /* 0x000fe20000000015 */
[----:B------:R-:W-:Y:S01]  /*1b80*/  IMAD.MOV.U32 R21, RZ, RZ, R8 ;  /* 0x000000ffff157224 */ /* 0x000fe200078e0008 */
[----:B0-----:R-:W-:-:S02]  /*1b90*/  PRMT R26, R27, 0x654, R26 ;  /* 0x000006541b1a7816 */ /* 0x001fc4000000001a */
[----:B---3--:R-:W-:Y:S02]  /*1ba0*/  PRMT R27, R44, 0x654, R29 ;  /* 0x000006542c1b7816 */ /* 0x008fe4000000001d */
[----:B------:R-:W-:Y:S02]  /*1bb0*/  PRMT R152, R152, 0x654, R31 ;  /* 0x0000065498987816 */ /* 0x000fe4000000001f */
[----:B------:R-:W-:Y:S02]  /*1bc0*/  PRMT R153, R54, 0x654, R33 ;  /* 0x0000065436997816 */ /* 0x000fe40000000021 */
[----:B------:R-:W-:Y:S02]  /*1bd0*/  PRMT R154, R154, 0x654, R35 ;  /* 0x000006549a9a7816 */ /* 0x000fe40000000023 */
[----:B------:R-:W-:-:S07]  /*1be0*/  PRMT R155, R64, 0x654, R37 ;  /* 0x00000654409b7816 */ /* 0x000fce0000000025 */
.L_x_24:
[----:B0-----:R-:W-:Y:S01]  /*1bf0*/  IMAD R15, R20, 0x2, R7 ;  /* 0x00000002140f7824 */ /* 0x001fe200078e0207 */
[----:B------:R-:W-:Y:S01]  /*1c00*/  LOP3.LUT R29, R28, 0x7, RZ, 0xc0, !PT ;  /* 0x000000071c1d7812 */ /* 0x000fe200078ec0ff */
[----:B------:R-:W-:Y:S01]  /*1c10*/  IMAD.U32 R36, RZ, RZ, UR39 ;  /* 0x00000027ff247e24 */ /* 0x000fe2000f8e00ff */
[----:B------:R-:W-:Y:S01]  /*1c20*/  UMOV UR4, 0xffffffff ;  /* 0xffffffff00047882 */ /* 0x000fe20000000000 */
[C---:B------:R-:W-:Y:S01]  /*1c30*/  VIADD R30, R15.reuse, 0xfffffffc ;  /* 0xfffffffc0f1e7836 */ /* 0x040fe20000000000 */
[----:B------:R-:W-:Y:S01]  /*1c40*/  ISETP.GE.AND P1, PT, R15, 0x4, PT ;  /* 0x000000040f00780c */ /* 0x000fe20003f26270 */
[----:B------:R-:W-:Y:S01]  /*1c50*/  IMAD.MOV.U32 R174, RZ, RZ, 0x240 ;  /* 0x00000240ffae7424 */ /* 0x000fe200078e00ff */
[----:B------:R-:W-:Y:S02]  /*1c60*/  SHF.R.S32.HI R28, RZ, 0x3, R28 ;  /* 0x00000003ff1c7819 */ /* 0x000fe4000001141c */
[----:B------:R-:W-:-:S04]  /*1c70*/  SEL R29, R29, R14, !P1 ;  /* 0x0000000e1d1d7207 */ /* 0x000fc80004800000 */
[C---:B------:R-:W-:Y:S01]  /*1c80*/  LOP3.LUT R32, R29.reuse, 0x1, RZ, 0xc0, !PT ;  /* 0x000000011d207812 */ /* 0x040fe200078ec0ff */
[C---:B------:R-:W-:Y:S02]  /*1c90*/  IMAD.SHL.U32 R31, R29.reuse, 0x10, RZ ;  /* 0x000000101d1f7824 */ /* 0x040fe400078e00ff */
[----:B------:R-:W-:Y:S02]  /*1ca0*/  VIADD R15, R29, 0x1 ;  /* 0x000000011d0f7836 */ /* 0x000fe40000000000 */
[----:B------:R-:W-:Y:S02]  /*1cb0*/  @!P1 LOP3.LUT R30, R21, 0x7, RZ, 0xc0, !PT ;  /* 0x00000007151e9812 */ /* 0x000fe400078ec0ff */
[----:B------:R-:W-:Y:S02]  /*1cc0*/  ISETP.NE.U32.AND P1, PT, R32, 0x1, PT ;  /* 0x000000012000780c */ /* 0x000fe40003f25070 */
[----:B------:R-:W-:Y:S01]  /*1cd0*/  ISETP.NE.AND P4, PT, R29, R30, PT ;  /* 0x0000001e1d00720c */ /* 0x000fe20003f85270 */
[----:B------:R-:W-:Y:S01]  /*1ce0*/  VIADD R32, R30, 0x1 ;  /* 0x000000011e207836 */ /* 0x000fe20000000000 */
[----:B------:R-:W-:-:S02]  /*1cf0*/  LOP3.LUT R33, R31, 0x70, RZ, 0xc0, !PT ;  /* 0x000000701f217812 */ /* 0x000fc400078ec0ff */
[----:B------:R-:W-:Y:S02]  /*1d00*/  SEL R31, R15, R30, !P4 ;  /* 0x0000001e0f1f7207 */ /* 0x000fe40006000000 */
[----:B------:R-:W-:Y:S01]  /*1d10*/  SEL R15, R172, 0x70, P1 ;  /* 0x00000070ac0f7807 */ /* 0x000fe20000800000 */
[----:B------:R-:W-:Y:S01]  /*1d20*/  IMAD R33, R30, 0x800, R33 ;  /* 0x000008001e217824 */ /* 0x000fe200078e0221 */
[----:B------:R-:W-:Y:S01]  /*1d30*/  R2P PR, R29, 0x6 ;  /* 0x000000061d007804 */ /* 0x000fe20000000000 */
[C---:B------:R-:W-:Y:S01]  /*1d40*/  IMAD.SHL.U32 R34, R31.reuse, 0x10, RZ ;  /* 0x000000101f227824 */ /* 0x040fe200078e00ff */
[----:B------:R-:W-:Y:S01]  /*1d50*/  LOP3.LUT R37, R31, 0x1, RZ, 0xc0, !PT ;  /* 0x000000011f257812 */ /* 0x000fe200078ec0ff */
[----:B------:R-:W-:Y:S01]  /*1d60*/  IMAD R15, R170, R15, R19 ;  /* 0x0000000faa0f7224 */ /* 0x000fe200078e0213 */
[----:B------:R-:W-:Y:S01]  /*1d70*/  SEL R32, R32, R29, !P4 ;  /* 0x0000001d20207207 */ /* 0x000fe20006000000 */
[----:B------:R-:W-:Y:S01]  /*1d80*/  IMAD R33, R36, 0x4000, R33 ;  /* 0x0000400024217824 */ /* 0x000fe200078e0221 */
[----:B------:R-:W-:-:S02]  /*1d90*/  LOP3.LUT R35, R34, 0x70, RZ, 0xc0, !PT ;  /* 0x0000007022237812 */ /* 0x000fc400078ec0ff */
[----:B------:R-:W-:Y:S02]  /*1da0*/  ISETP.NE.U32.AND P4, PT, R37, 0x1, PT ;  /* 0x000000012500780c */ /* 0x000fe40003f85070 */
[----:B------:R-:W-:Y:S01]  /*1db0*/  IADD3 R44, R0, R33, R15 ;  /* 0x00000021002c7210 */ /* 0x000fe20007ffe00f */
[----:B------:R-:W-:Y:S01]  /*1dc0*/  IMAD R35, R32, 0x800, R35 ;  /* 0x0000080020237824 */ /* 0x000fe200078e0223 */
[----:B------:R-:W-:Y:S02]  /*1dd0*/  SEL R33, R172, 0x70, P4 ;  /* 0x00000070ac217807 */ /* 0x000fe40002000000 */
[----:B------:R-:W-:Y:S01]  /*1de0*/  SHF.R.S32.HI R21, RZ, 0x3, R21 ;  /* 0x00000003ff157819 */ /* 0x000fe20000011415 */
[C---:B------:R-:W-:Y:S01]  /*1df0*/  VIADD R15, R44.reuse, 0x20800 ;  /* 0x000208002c0f7836 */ /* 0x040fe20000000000 */
[----:B------:R0:W1:Y:S01]  /*1e00*/  LDS.U8 R38, [R44+0x20c00] ;  /* 0x020c00002c267984 */ /* 0x0000620000000000 */
[----:B------:R-:W-:Y:S02]  /*1e10*/  VIADD R34, R44, 0x20920 ;  /* 0x000209202c227836 */ /* 0x000fe40000000000 */
[----:B------:R-:W-:Y:S01]  /*1e20*/  @P1 VIADD R34, R15, 0xe0 ;  /* 0x000000e00f221836 */ /* 0x000fe20000000000 */
[----:B------:R-:W-:Y:S01]  /*1e30*/  SEL R15, R174, 0x1c0, !P2 ;  /* 0x000001c0ae0f7807 */ /* 0x000fe20005000000 */
[----:B------:R-:W-:Y:S01]  /*1e40*/  IMAD R35, R36, 0x4000, R35 ;  /* 0x0000400024237824 */ /* 0x000fe200078e0223 */
[----:B------:R-:W-:Y:S01]  /*1e50*/  R2P PR, R31, 0x6 ;  /* 0x000000061f007804 */ /* 0x000fe20000000000 */
[----:B------:R-:W-:Y:S01]  /*1e60*/  IMAD R33, R170, R33, R19 ;  /* 0x00000021aa217224 */ /* 0x000fe200078e0213 */
[----:B------:R0:W2:Y:S01]  /*1e70*/  LDS.U8 R39, [R34+0x400] ;  /* 0x0004000022277984 */ /* 0x0000a20000000000 */
[----:B------:R-:W-:-:S02]  /*1e80*/  IMAD.IADD R48, R15, 0x1, R44 ;  /* 0x000000010f307824 */ /* 0x000fc400078e022c */
[----:B------:R-:W-:Y:S01]  /*1e90*/  SEL R42, R174, 0x1c0, !P2 ;  /* 0x000001c0ae2a7807 */ /* 0x000fe20005000000 */
[----:B------:R-:W-:Y:S01]  /*1ea0*/  IMAD.IADD R15, R15, 0x1, R34 ;  /* 0x000000010f0f7824 */ /* 0x000fe200078e0222 */
[----:B------:R-:W-:Y:S01]  /*1eb0*/  IADD3 R51, R0, R35, R33 ;  /* 0x0000002300337210 */ /* 0x000fe20007ffe021 */
[----:B------:R0:W3:Y:S04]  /*1ec0*/  LDS.U8 R36, [R48+0x20800] ;  /* 0x0208000030247984 */ /* 0x0000e80000000000 */
[C---:B------:R-:W-:Y:S01]  /*1ed0*/  VIADD R35, R51.reuse, 0x20800 ;  /* 0x0002080033237836 */ /* 0x040fe20000000000 */
[----:B------:R0:W4:Y:S01]  /*1ee0*/  LDS.U8 R33, [R44+0x20800] ;  /* 0x020800002c217984 */ /* 0x0001220000000000 */
[----:B------:R-:W-:Y:S02]  /*1ef0*/  VIADD R45, R51, 0x20920 ;  /* 0x00020920332d7836 */ /* 0x000fe40000000000 */
[----:B------:R-:W-:Y:S01]  /*1f00*/  @P1 VIADD R45, R35, 0xe0 ;  /* 0x000000e0232d1836 */ /* 0x000fe20000000000 */
[----:B------:R0:W0:Y:S01]  /*1f10*/  LDS.U8 R40, [R48+0x20c00] ;  /* 0x020c000030287984 */ /* 0x0000220000000000 */
[----:B------:R-:W-:-:S02]  /*1f20*/  IMAD.IADD R52, R42, 0x1, R51 ;  /* 0x000000012a347824 */ /* 0x000fc400078e0233 */
[----:B------:R-:W-:Y:S01]  /*1f30*/  IMAD.IADD R46, R42, 0x1, R45 ;  /* 0x000000012a2e7824 */ /* 0x000fe200078e022d */
[----:B------:R0:W0:Y:S04]  /*1f40*/  LDS.U8 R35, [R34] ;  /* 0x0000000022237984 */ /* 0x0000280000000000 */
[----:B------:R0:W0:Y:S04]  /*1f50*/  LDS.U8 R43, [R51+0x20800] ;  /* 0x02080000332b7984 */ /* 0x0000280000000000 */
[----:B------:R0:W0:Y:S04]  /*1f60*/  LDS.U8 R47, [R51+0x20c00] ;  /* 0x020c0000332f7984 */ /* 0x0000280000000000 */
[----:B------:R0:W0:Y:S04]  /*1f70*/  LDS.U8 R37, [R15] ;  /* 0x000000000f257984 */ /* 0x0000280000000000 */
[----:B------:R0:W0:Y:S04]  /*1f80*/  LDS.U8 R41, [R15+0x400] ;  /* 0x000400000f297984 */ /* 0x0000280000000000 */
[----:B------:R0:W0:Y:S04]  /*1f90*/  LDS.U8 R42, [R45] ;  /* 0x000000002d2a7984 */ /* 0x0000280000000000 */
[----:B------:R0:W0:Y:S04]  /*1fa0*/  LDS.U8 R48, [R45+0x400] ;  /* 0x000400002d307984 */ /* 0x0000280000000000 */
[----:B------:R0:W0:Y:S04]  /*1fb0*/  LDS.U8 R44, [R52+0x20800] ;  /* 0x02080000342c7984 */ /* 0x0000280000000000 */
[----:B------:R0:W0:Y:S04]  /*1fc0*/  LDS.U8 R49, [R52+0x20c00] ;  /* 0x020c000034317984 */ /* 0x0000280000000000 */
[----:B------:R0:W0:Y:S04]  /*1fd0*/  LDS.U8 R34, [R46] ;  /* 0x000000002e227984 */ /* 0x0000280000000000 */
[----:B------:R0:W0:Y:S01]  /*1fe0*/  LDS.U8 R50, [R46+0x400] ;  /* 0x000400002e327984 */ /* 0x0000220000000000 */
[----:B-1234-:R-:W-:Y:S05]  /*1ff0*/  BRA.DIV UR4, `(.L_x_23) ;  /* 0x000000fa04707947 */ /* 0x01efea000b800000 */
[----:B------:R-:W-:Y:S01]  /*2000*/  NOP ;  /* 0x0000000000007918 */ /* 0x000fe20000000000 */
.L_x_338:
[C---:B------:R-:W-:Y:S01]  /*2010*/  R2P PR, R30.reuse, 0x6 ;  /* 0x000000061e007804 */ /* 0x040fe20000000000 */
[----:B0-----:R-:W-:Y:S01]  /*2020*/  IMAD.U32 R46, RZ, RZ, UR39 ;  /* 0x00000027ff2e7e24 */ /* 0x001fe2000f8e00ff */
[C---:B------:R-:W-:Y:S01]  /*2030*/  LOP3.LUT R15, R30.reuse, 0x1, RZ, 0xc0, !PT ;  /* 0x000000011e0f7812 */ /* 0x040fe200078ec0ff */
[----:B------:R-:W-:Y:S02]  /*2040*/  IMAD.SHL.U32 R30, R30, 0x10, RZ ;  /* 0x000000101e1e7824 */ /* 0x000fe400078e00ff */
[----:B------:R-:W-:Y:S01]  /*2050*/  VIADD R20, R20, 0x1 ;  /* 0x0000000114147836 */ /* 0x000fe20000000000 */
[----:B------:R-:W-:Y:S02]  /*2060*/  ISETP.NE.U32.AND P4, PT, R15, 0x1, PT ;  /* 0x000000010f00780c */ /* 0x000fe40003f85070 */
[----:B------:R-:W-:Y:S02]  /*2070*/  LOP3.LUT R30, R30, 0x70, RZ, 0xc0, !PT ;  /* 0x000000701e1e7812 */ /* 0x000fe400078ec0ff */
[----:B------:R-:W-:-:S03]  /*2080*/  SEL R15, R173, 0xe0, !P1 ;  /* 0x000000e0ad0f7807 */ /* 0x000fc60004800000 */
[----:B------:R-:W-:Y:S01]  /*2090*/  IMAD R29, R29, 0x800, R30 ;  /* 0x000008001d1d7824 */ /* 0x000fe200078e021e */
[----:B------:R-:W-:Y:S01]  /*20a0*/  SEL R30, R172, 0x70, P4 ;  /* 0x00000070ac1e7807 */ /* 0x000fe20002000000 */
[----:B------:R-:W-:Y:S02]  /*20b0*/  IMAD R15, R170, R15, RZ ;  /* 0x0000000faa0f7224 */ /* 0x000fe400078e02ff */
[----:B------:R-:W-:Y:S02]  /*20c0*/  IMAD R29, R46, 0x4000, R29 ;  /* 0x000040002e1d7824 */ /* 0x000fe400078e021d */
[----:B------:R-:W-:Y:S01]  /*20d0*/  IMAD R15, R19, R30, R15 ;  /* 0x0000001e130f7224 */ /* 0x000fe200078e020f */
[----:B------:R-:W-:-:S04]  /*20e0*/  LOP3.LUT R30, R32, 0x1, RZ, 0xc0, !PT ;  /* 0x00000001201e7812 */ /* 0x000fc800078ec0ff */
[----:B------:R-:W-:-:S05]  /*20f0*/  IADD3 R45, R0, R29, R15 ;  /* 0x0000001d002d7210 */ /* 0x000fca0007ffe00f */
[C---:B------:R-:W-:Y:S01]  /*2100*/  VIADD R29, R45.reuse, 0x20800 ;  /* 0x000208002d1d7836 */ /* 0x040fe20000000000 */
[----:B------:R0:W-:Y:S01]  /*2110*/  STS.U8 [R45+0x20800], R33 ;  /* 0x020800212d007388 */ /* 0x0001e20000000000 */
[----:B------:R-:W-:Y:S02]  /*2120*/  VIADD R15, R45, 0x20a40 ;  /* 0x00020a402d0f7836 */ /* 0x000fe40000000000 */
[----:B------:R-:W-:Y:S01]  /*2130*/  @P2 VIADD R15, R29, 0x1c0 ;  /* 0x000001c01d0f2836 */ /* 0x000fe20000000000 */
[C---:B------:R-:W-:Y:S01]  /*2140*/  R2P PR, R32.reuse, 0x6 ;  /* 0x0000000620007804 */ /* 0x040fe20000000000 */
[----:B------:R-:W-:Y:S01]  /*2150*/  IMAD.SHL.U32 R32, R32, 0x10, RZ ;  /* 0x0000001020207824 */ /* 0x000fe200078e00ff */
[----:B------:R-:W-:Y:S02]  /*2160*/  ISETP.NE.U32.AND P4, PT, R30, 0x1, PT ;  /* 0x000000011e00780c */ /* 0x000fe40003f85070 */
[----:B------:R0:W-:Y:S01]  /*2170*/  STS.U8 [R15], R35 ;  /* 0x000000230f007388 */ /* 0x0001e20000000000 */
[----:B------:R-:W-:-:S02]  /*2180*/  SEL R29, R173, 0xe0, !P1 ;  /* 0x000000e0ad1d7807 */ /* 0x000fc40004800000 */
[----:B------:R-:W-:Y:S01]  /*2190*/  LOP3.LUT R32, R32, 0x70, RZ, 0xc0, !PT ;  /* 0x0000007020207812 */ /* 0x000fe200078ec0ff */
[----:B------:R0:W-:Y:S01]  /*21a0*/  STS.U8 [R45+0x20c00], R36 ;  /* 0x020c00242d007388 */ /* 0x0001e20000000000 */
[----:B------:R-:W-:Y:S01]  /*21b0*/  SEL R30, R172, 0x70, P4 ;  /* 0x00000070ac1e7807 */ /* 0x000fe20002000000 */
[----:B------:R-:W-:Y:S01]  /*21c0*/  IMAD R29, R170, R29, RZ ;  /* 0x0000001daa1d7224 */ /* 0x000fe200078e02ff */
[----:B------:R-:W-:Y:S01]  /*21d0*/  ISETP.NE.AND P1, PT, R20, 0x4, PT ;  /* 0x000000041400780c */ /* 0x000fe20003f25270 */
[----:B------:R-:W-:Y:S01]  /*21e0*/  IMAD R32, R31, 0x800, R32 ;  /* 0x000008001f207824 */ /* 0x000fe200078e0220 */
[----:B------:R0:W-:Y:S01]  /*21f0*/  STS.U8 [R15+0x400], R37 ;  /* 0x000400250f007388 */ /* 0x0001e20000000000 */
[----:B------:R-:W-:Y:S02]  /*2200*/  IMAD R30, R19, R30, R29 ;  /* 0x0000001e131e7224 */ /* 0x000fe400078e021d */
[----:B------:R-:W-:Y:S01]  /*2210*/  IMAD R29, R46, 0x4000, R32 ;  /* 0x000040002e1d7824 */ /* 0x000fe200078e0220 */
[----:B------:R0:W-:Y:S04]  /*2220*/  STS.U8 [R45+0x20801], R38 ;  /* 0x020801262d007388 */ /* 0x0001e80000000000 */
[----:B------:R-:W-:Y:S01]  /*2230*/  IADD3 R30, R0, R29, R30 ;  /* 0x0000001d001e7210 */ /* 0x000fe20007ffe01e */
[----:B------:R0:W-:Y:S04]  /*2240*/  STS.U8 [R15+0x1], R39 ;  /* 0x000001270f007388 */ /* 0x0001e80000000000 */
[----:B------:R0:W-:Y:S01]  /*2250*/  STS.U8 [R45+0x20c01], R40 ;  /* 0x020c01282d007388 */ /* 0x0001e20000000000 */
[----:B------:R-:W-:-:S02]  /*2260*/  VIADD R29, R30, 0x20800 ;  /* 0x000208001e1d7836 */ /* 0x000fc40000000000 */
[----:B------:R-:W-:Y:S01]  /*2270*/  VIADD R31, R30, 0x20a40 ;  /* 0x00020a401e1f7836 */ /* 0x000fe20000000000 */
[----:B------:R0:W-:Y:S01]  /*2280*/  STS.U8 [R15+0x401], R41 ;  /* 0x000401290f007388 */ /* 0x0001e20000000000 */
[----:B------:R-:W-:-:S03]  /*2290*/  @P2 VIADD R31, R29, 0x1c0 ;  /* 0x000001c01d1f2836 */ /* 0x000fc60000000000 */
[----:B------:R0:W-:Y:S04]  /*22a0*/  STS.U8 [R45+0x20804], R43 ;  /* 0x0208042b2d007388 */ /* 0x0001e80000000000 */
        /* <DEDUP_REMOVED lines=8> */
[----:B------:R0:W-:Y:S04]  /*2330*/  STS.U8 [R31], R42 ;  /* 0x0000002a1f007388 */ /* 0x0001e80000000000 */
[----:B------:R0:W-:Y:S04]  /*2340*/  STS.U8 [R30+0x20c00], R44 ;  /* 0x020c002c1e007388 */ /* 0x0001e80000000000 */
[----:B------:R0:W-:Y:S04]  /*2350*/  STS.U8 [R31+0x400], R34 ;  /* 0x000400221f007388 */ /* 0x0001e80000000000 */
[----:B------:R0:W-:Y:S04]  /*2360*/  STS.U8 [R30+0x20801], R47 ;  /* 0x0208012f1e007388 */ /* 0x0001e80000000000 */
[----:B------:R0:W-:Y:S04]  /*2370*/  STS.U8 [R31+0x1], R48 ;  /* 0x000001301f007388 */ /* 0x0001e80000000000 */
[----:B------:R0:W-:Y:S04]  /*2380*/  STS.U8 [R30+0x20c01], R49 ;  /* 0x020c01311e007388 */ /* 0x0001e80000000000 */
[----:B------:R0:W-:Y:S01]  /*2390*/  STS.U8 [R31+0x401], R50 ;  /* 0x000401321f007388 */ /* 0x0001e20000000000 */
[----:B------:R-:W-:Y:S05]  /*23a0*/  @P1 BRA `(.L_x_24) ;  /* 0xfffffff800101947 */ /* 0x000fea000383ffff */
[----:B------:R-:W-:Y:S05]  /*23b0*/  BSYNC B0 ;  /* 0x0000000000007941 */ /* 0x000fea0003800000 */
.L_x_22:
[----:B0-----:R-:W-:Y:S01]  /*23c0*/  LDS.U8 R15, [R11+0x1800] ;  /* 0x001800000b0f7984 */ /* 0x001fe20000000000 */
[----:B------:R-:W-:-:S03]  /*23d0*/  IMAD.U32 R41, RZ, RZ, UR41 ;  /* 0x00000029ff297e24 */ /* 0x000fc6000f8e00ff */
[----:B------:R-:W0:Y:S02]  /*23e0*/  LDS.U8 R20, [R13+0x1800] ;  /* 0x001800000d147984 */ /* 0x000e240000000000 */
[----:B------:R-:W-:Y:S02]  /*23f0*/  ISETP.NE.AND P1, PT, R41, 0x1, PT ;  /* 0x000000012900780c */ /* 0x000fe40003f25270 */
[----:B------:R-:W-:Y:S04]  /*2400*/  LDS.U8 R21, [R11+0x1808] ;  /* 0x001808000b157984 */ /* 0x000fe80000000000 */
[----:B------:R-:W1:Y:S04]  /*2410*/  LDS.U8 R30, [R13+0x1808] ;  /* 0x001808000d1e7984 */ /* 0x000e680000000000 */
[----:B------:R-:W-:Y:S04]  /*2420*/  LDS.U8 R29, [R11+0x2000] ;  /* 0x002000000b1d7984 */ /* 0x000fe80000000000 */
[----:B------:R-:W2:Y:S04]  /*2430*/  LDS.U8 R36, [R13+0x2000] ;  /* 0x002000000d247984 */ /* 0x000ea80000000000 */
[----:B------:R-:W-:Y:S04]  /*2440*/  LDS.U8 R31, [R11+0x2008] ;  /* 0x002008000b1f7984 */ /* 0x000fe80000000000 */
[----:B------:R-:W3:Y:S04]  /*2450*/  LDS.U8 R40, [R13+0x2008] ;  /* 0x002008000d287984 */ /* 0x000ee80000000000 */
[----:B------:R-:W-:Y:S04]  /*2460*/  LDS.U8 R33, [R11+0x5800] ;  /* 0x005800000b217984 */ /* 0x000fe80000000000 */
[----:B------:R-:W4:Y:S04]  /*2470*/  LDS.U8 R46, [R13+0x5800] ;  /* 0x005800000d2e7984 */ /* 0x000f280000000000 */
[----:B------:R-:W-:Y:S04]  /*2480*/  LDS.U8 R35, [R11+0x5808] ;  /* 0x005808000b237984 */ /* 0x000fe80000000000 */
[----:B------:R-:W4:Y:S01]  /*2490*/  LDS.U8 R50, [R13+0x5808] ;  /* 0x005808000d327984 */ /* 0x000f220000000000 */
[----:B0-----:R-:W-:-:S03]  /*24a0*/  PRMT R15, R20, 0x7604, R15 ;  /* 0x00007604140f7816 */ /* 0x001fc6000000000f */
[----:B------:R-:W-:Y:S04]  /*24b0*/  LDS.U8 R37, [R11+0x6000] ;  /* 0x006000000b257984 */ /* 0x000fe80000000000 */
[----:B------:R-:W0:Y:S01]  /*24c0*/  LDS.U8 R56, [R13+0x6000] ;  /* 0x006000000d387984 */ /* 0x000e220000000000 */
[----:B-1----:R-:W-:-:S03]  /*24d0*/  PRMT R21, R30, 0x7604, R21 ;  /* 0x000076041e157816 */ /* 0x002fc60000000015 */
[----:B------:R-:W-:Y:S04]  /*24e0*/  LDS.U8 R39, [R11+0x6008] ;  /* 0x006008000b277984 */ /* 0x000fe80000000000 */
[----:B------:R-:W1:Y:S01]  /*24f0*/  LDS.U8 R60, [R13+0x6008] ;  /* 0x006008000d3c7984 */ /* 0x000e620000000000 */
[----:B--2---:R-:W-:-:S03]  /*2500*/  PRMT R29, R36, 0x7604, R29 ;  /* 0x00007604241d7816 */ /* 0x004fc6000000001d */
[----:B------:R-:W2:Y:S04]  /*2510*/  LDS.U8 R28, [R10+0x1800] ;  /* 0x001800000a1c7984 */ /* 0x000ea80000000000 */
[----:B------:R-:W2:Y:S01]  /*2520*/  LDS.U8 R32, [R10+0x1808] ;  /* 0x001808000a207984 */ /* 0x000ea20000000000 */
[----:B---3--:R-:W-:-:S03]  /*2530*/  PRMT R31, R40, 0x7604, R31 ;  /* 0x00007604281f7816 */ /* 0x008fc6000000001f */
[----:B------:R-:W3:Y:S04]  /*2540*/  LDS.U8 R38, [R10+0x2000] ;  /* 0x002000000a267984 */ /* 0x000ee80000000000 */
[----:B------:R-:W3:Y:S01]  /*2550*/  LDS.U8 R42, [R10+0x2008] ;  /* 0x002008000a2a7984 */ /* 0x000ee20000000000 */
[----:B----4-:R-:W-:-:S03]  /*2560*/  PRMT R33, R46, 0x7604, R33 ;  /* 0x000076042e217816 */ /* 0x010fc60000000021 */
[----:B------:R-:W4:Y:S04]  /*2570*/  LDS.U8 R48, [R10+0x5800] ;  /* 0x005800000a307984 */ /* 0x000f280000000000 */
[----:B------:R-:W4:Y:S01]  /*2580*/  LDS.U8 R52, [R10+0x5808] ;  /* 0x005808000a347984 */ /* 0x000f220000000000 */
[----:B------:R-:W-:-:S03]  /*2590*/  PRMT R35, R50, 0x7604, R35 ;  /* 0x0000760432237816 */ /* 0x000fc60000000023 */
[----:B------:R-:W4:Y:S04]  /*25a0*/  LDS.U8 R58, [R10+0x6000] ;  /* 0x006000000a3a7984 */ /* 0x000f280000000000 */
[----:B------:R-:W4:Y:S01]  /*25b0*/  LDS.U8 R62, [R10+0x6008] ;  /* 0x006008000a3e7984 */ /* 0x000f220000000000 */
[----:B0-----:R-:W-:-:S03]  /*25c0*/  PRMT R37, R56, 0x7604, R37 ;  /* 0x0000760438257816 */ /* 0x001fc60000000025 */
[----:B------:R-:W0:Y:S04]  /*25d0*/  LDS.U8 R156, [R12+0x1800] ;  /* 0x001800000c9c7984 */ /* 0x000e280000000000 */
[----:B------:R-:W0:Y:S01]  /*25e0*/  LDS.U8 R34, [R12+0x1808] ;  /* 0x001808000c227984 */ /* 0x000e220000000000 */
[----:B-1----:R-:W-:-:S03]  /*25f0*/  PRMT R39, R60, 0x7604, R39 ;  /* 0x000076043c277816 */ /* 0x002fc60000000027 */
[----:B------:R-:W1:Y:S01]  /*2600*/  LDS.U8 R158, [R12+0x2000] ;  /* 0x002000000c9e7984 */ /* 0x000e620000000000 */
[----:B--2---:R-:W-:-:S03]  /*2610*/  PRMT R15, R28, 0x7054, R15 ;  /* 0x000070541c0f7816 */ /* 0x004fc6000000000f */
[----:B------:R-:W2:Y:S01]  /*2620*/  LDS.U8 R44, [R12+0x2008] ;  /* 0x002008000c2c7984 */ /* 0x000ea20000000000 */
[----:B------:R-:W-:-:S03]  /*2630*/  PRMT R21, R32, 0x7054, R21 ;  /* 0x0000705420157816 */ /* 0x000fc60000000015 */
[----:B------:R-:W2:Y:S01]  /*2640*/  LDS.U8 R160, [R12+0x5800] ;  /* 0x005800000ca07984 */ /* 0x000ea20000000000 */
[----:B---3--:R-:W-:-:S03]  /*2650*/  PRMT R29, R38, 0x7054, R29 ;  /* 0x00007054261d7816 */ /* 0x008fc6000000001d */
[----:B------:R-:W3:Y:S01]  /*2660*/  LDS.U8 R54, [R12+0x5808] ;  /* 0x005808000c367984 */ /* 0x000ee20000000000 */
[----:B------:R-:W-:-:S03]  /*2670*/  PRMT R31, R42, 0x7054, R31 ;  /* 0x000070542a1f7816 */ /* 0x000fc6000000001f */
[----:B------:R-:W3:Y:S01]  /*2680*/  LDS.U8 R162, [R12+0x6000] ;  /* 0x006000000ca27984 */ /* 0x000ee20000000000 */
[----:B----4-:R-:W-:-:S03]  /*2690*/  PRMT R33, R48, 0x7054, R33 ;  /* 0x0000705430217816 */ /* 0x010fc60000000021 */
[----:B------:R-:W4:Y:S01]  /*26a0*/  LDS.U8 R64, [R12+0x6008] ;  /* 0x006008000c407984 */ /* 0x000f220000000000 */
[----:B------:R-:W-:Y:S02]  /*26b0*/  PRMT R35, R52, 0x7054, R35 ;  /* 0x0000705434237816 */ /* 0x000fe40000000023 */
[----:B------:R-:W-:Y:S01]  /*26c0*/  PRMT R37, R58, 0x7054, R37 ;  /* 0x000070543a257816 */ /* 0x000fe20000000025 */
[----:B------:R-:W-:Y:S01]  /*26d0*/  @!PT LDS RZ, [RZ] ;  /* 0x00000000fffff984 */ /* 0x000fe20000000800 */
[----:B------:R-:W-:Y:S01]  /*26e0*/  @!PT LDS RZ, [RZ] ;  /* 0x00000000fffff984 */ /* 0x000fe20000000800 */
[----:B------:R-:W-:Y:S01]  /*26f0*/  @!PT LDS RZ, [RZ] ;  /* 0x00000000fffff984 */ /* 0x000fe20000000800 */
[----:B------:R-:W-:Y:S01]  /*2700*/  @!PT LDS RZ, [RZ] ;  /* 0x00000000fffff984 */ /* 0x000fe20000000800 */
[----:B------:R0:W-:Y:S06]  /*2710*/  MEMBAR.ALL.CTA ;  /* 0x0000000000007992 */ /* 0x0001ec0000008000 */
[----:B0-----:R-:W0:Y:S01]  /*2720*/  FENCE.VIEW.ASYNC.S ;  /* 0x00000000000073c6 */ /* 0x001e220000000000 */
[----:B------:R-:W-:Y:S05]  /*2730*/  WARPSYNC.ALL ;  /* 0x0000000000007948 */ /* 0x000fea0003800000 */
[----:B------:R-:W-:-:S02]  /*2740*/  PRMT R39, R62, 0x7054, R39 ;  /* 0x000070543e277816 */ /* 0x000fc40000000027 */
[----:B------:R-:W-:Y:S01]  /*2750*/  PRMT R156, R156, 0x654, R15 ;  /* 0x000006549c9c7816 */ /* 0x000fe2000000000f */
[----:B------:R-:W-:Y:S01]  /*2760*/  VIADD R15, R0, 0x20800 ;  /* 0x00020800000f7836 */ /* 0x000fe20000000000 */
[----:B------:R-:W-:Y:S02]  /*2770*/  PRMT R157, R34, 0x654, R21 ;  /* 0x00000654229d7816 */ /* 0x000fe40000000015 */
[----:B-1----:R-:W-:Y:S02]  /*2780*/  PRMT R158, R158, 0x654, R29 ;  /* 0x000006549e9e7816 */ /* 0x002fe4000000001d */
[----:B--2---:R-:W-:Y:S02]  /*2790*/  PRMT R159, R44, 0x654, R31 ;  /* 0x000006542c9f7816 */ /* 0x004fe4000000001f */
[----:B------:R-:W-:Y:S02]  /*27a0*/  PRMT R160, R160, 0x654, R33 ;  /* 0x00000654a0a07816 */ /* 0x000fe40000000021 */
[----:B---3--:R-:W-:-:S02]  /*27b0*/  PRMT R161, R54, 0x654, R35 ;  /* 0x0000065436a17816 */ /* 0x008fc40000000023 */
[----:B------:R-:W-:Y:S02]  /*27c0*/  PRMT R162, R162, 0x654, R37 ;  /* 0x00000654a2a27816 */ /* 0x000fe40000000025 */
[----:B----4-:R-:W-:Y:S02]  /*27d0*/  PRMT R163, R64, 0x654, R39 ;  /* 0x0000065440a37816 */ /* 0x010fe40000000027 */
[----:B------:R-:W-:Y:S01]  /*27e0*/  R2UR UR4, R15 ;  /* 0x000000000f0472ca */ /* 0x000fe200000e0000 */
[----:B0-----:R-:W-:Y:S06]  /*27f0*/  BAR.SYNC.DEFER_BLOCKING 0x2, 0x100 ;  /* 0x0084000000007b1d */ /* 0x001fec0000010000 */
[----:B------:R-:W-:-:S02]  /*2800*/  UMOV UR7, 0x40000040 ;  /* 0x4000004000077882 */ /* 0x000fc40000000000 */
[----:B------:R-:W-:-:S04]  /*2810*/  UMOV UR11, UR7 ;  /* 0x00000007000b7c82 */ /* 0x000fc80008000000 */
[----:B------:R-:W-:-:S04]  /*2820*/  USHF.R.U32.HI UR4, URZ, 0x4, UR4 ;  /* 0x000000043f047899 */ /* 0x000fc80008011604 */
[----:B------:R-:W-:-:S04]  /*2830*/  ULOP3.LUT UR4, UR4, 0x3fff, URZ, 0xc0, !UPT ;  /* 0x00003fff04047892 */ /* 0x000fc8000f8ec03f */
[----:B------:R-:W-:-:S04]  /*2840*/  ULOP3.LUT UR4, UR4, 0x10000, URZ, 0xfc, !UPT ;  /* 0x0001000004047892 */ /* 0x000fc8000f8efc3f */
[----:B------:R-:W-:Y:S01]  /*2850*/  ULEA UR6, UR39, UR4, 0xa ;  /* 0x0000000427067291 */ /* 0x000fe2000f8e503f */
[----:B------:R-:W-:-:S03]  /*2860*/  WARPGROUP.ARRIVE ;  /* 0x00000000000079c5 */ /* 0x000fc60000000000 */
[----:B------:R-:W-:-:S03]  /*2870*/  UIADD3 UR8, UR6, 0x2, URZ ;  /* 0x0000000206087890 */ /* 0x000fc6000fffe03f */
[----:B------:R-:W-:Y:S02]  /*2880*/  UMOV UR10, UR6 ;  /* 0x00000006000a7c82 */ /* 0x000fe40008000000 */
[----:B------:R-:W-:Y:S01]  /*2890*/  QGMMA.64x128x32.F32.E5M2.E4M3 R88, R24, gdesc[UR4], RZ, !UPT, gsb0 ;  /* 0x01e0000418587df3 */ /* 0x000fe2000c0018ff */
[----:B------:R-:W-:Y:S02]  /*28a0*/  UMOV UR7, 0x40000040 ;  /* 0x4000004000077882 */ /* 0x000fe40000000000 */
[----:B------:R-:W-:Y:S02]  /*28b0*/  WARPGROUP.DEPBAR.LE gsb0, 0x0 ;  /* 0x00008000000079c5 */ /* 0x000fe40000010000 */
[----:B------:R-:W-:-:S07]  /*28c0*/  WARPGROUP.ARRIVE ;  /* 0x00000000000079c5 */ /* 0x000fce0000000000 */
[----:B------:R-:W-:Y:S01]  /*28d0*/  QGMMA.64x128x32.F32.E5M2.E4M3 R24, R152, gdesc[UR8], RZ, !UPT, gsb0 ;  /* 0x01e0000898187df3 */ /* 0x000fe2000c0018ff */
[----:B------:R-:W-:Y:S01]  /*28e0*/  UMOV UR10, UR8 ;  /* 0x00000008000a7c82 */ /* 0x000fe20008000000 */
[----:B------:R-:W-:Y:S01]  /*28f0*/  UMOV UR11, 0x40000040 ;  /* 0x40000040000b7882 */ /* 0x000fe20000000000 */
[----:B------:R-:W-:Y:S02]  /*2900*/  UIADD3 UR8, UR6, 0x4, URZ ;  /* 0x0000000406087890 */ /* 0x000fe4000fffe03f */
[----:B------:R-:W-:Y:S01]  /*2910*/  UIADD3 UR6, UR6, 0x6, URZ ;  /* 0x0000000606067890 */ /* 0x000fe2000fffe03f */
[----:B------:R-:W-:Y:S02]  /*2920*/  WARPGROUP.DEPBAR.LE gsb0, 0x0 ;  /* 0x00008000000079c5 */ /* 0x000fe40000010000 */
[----:B------:R-:W-:-:S06]  /*2930*/  WARPGROUP.ARRIVE ;  /* 0x00000000000079c5 */ /* 0x000fcc0000000000 */
[----:B------:R-:W-:Y:S03]  /*2940*/  QGMMA.64x128x32.F32.E5M2.E4M3 R88, R156, gdesc[UR8], R88, gsb0 ;  /* 0x01e000089c587df3 */ /* 0x000fe60008001858 */
[----:B------:R-:W-:Y:S02]  /*2950*/  WARPGROUP.DEPBAR.LE gsb0, 0x0 ;  /* 0x00008000000079c5 */ /* 0x000fe40000010000 */
[----:B------:R-:W-:-:S07]  /*2960*/  WARPGROUP.ARRIVE ;  /* 0x00000000000079c5 */ /* 0x000fce0000000000 */
[----:B------:R-:W-:Y:S01]  /*2970*/  QGMMA.64x128x32.F32.E5M2.E4M3 R24, R160, gdesc[UR8], R24, gsb0 ;  /* 0x01e00008a0187df3 */ /* 0x000fe20008001818 */
[----:B------:R-:W-:Y:S01]  /*2980*/  UMOV UR10, UR8 ;  /* 0x00000008000a7c82 */ /* 0x000fe20008000000 */
[----:B------:R-:W-:Y:S01]  /*2990*/  UMOV UR11, 0x40000040 ;  /* 0x40000040000b7882 */ /* 0x000fe20000000000 */
[----:B------:R-:W-:Y:S02]  /*29a0*/  WARPGROUP.DEPBAR.LE gsb0, 0x0 ;  /* 0x00008000000079c5 */ /* 0x000fe40000010000 */
[----:B------:R-:W-:Y:S04]  /*29b0*/  LDS.U8 R155, [R11+0x3000] ;  /* 0x003000000b9b7984 */ /* 0x000fe80000000000 */
[----:B------:R-:W0:Y:S04]  /*29c0*/  LDS.U8 R160, [R13+0x3000] ;  /* 0x003000000da07984 */ /* 0x000e280000000000 */
[----:B------:R-:W-:Y:S04]  /*29d0*/  LDS.U8 R15, [R11+0x2800] ;  /* 0x002800000b0f7984 */ /* 0x000fe80000000000 */
[----:B------:R-:W1:Y:S04]  /*29e0*/  LDS.U8 R20, [R13+0x2800] ;  /* 0x002800000d147984 */ /* 0x000e680000000000 */
[----:B------:R-:W-:Y:S04]  /*29f0*/  LDS.U8 R153, [R11+0x2808] ;  /* 0x002808000b997984 */ /* 0x000fe80000000000 */
[----:B------:R-:W2:Y:S04]  /*2a00*/  LDS.U8 R154, [R13+0x2808] ;  /* 0x002808000d9a7984 */ /* 0x000ea80000000000 */
[----:B------:R-:W-:Y:S04]  /*2a10*/  LDS.U8 R157, [R11+0x3008] ;  /* 0x003008000b9d7984 */ /* 0x000fe80000000000 */
[----:B------:R-:W3:Y:S04]  /*2a20*/  LDS.U8 R166, [R13+0x3008] ;  /* 0x003008000da67984 */ /* 0x000ee80000000000 */
[----:B------:R-:W4:Y:S04]  /*2a30*/  LDS.U8 R162, [R10+0x3000] ;  /* 0x003000000aa27984 */ /* 0x000f280000000000 */
[----:B------:R-:W4:Y:S04]  /*2a40*/  LDS.U8 R152, [R10+0x2800] ;  /* 0x002800000a987984 */ /* 0x000f280000000000 */
[----:B------:R-:W4:Y:S04]  /*2a50*/  LDS.U8 R156, [R10+0x2808] ;  /* 0x002808000a9c7984 */ /* 0x000f280000000000 */
[----:B------:R-:W4:Y:S01]  /*2a60*/  LDS.U8 R176, [R10+0x3008] ;  /* 0x003008000ab07984 */ /* 0x000f220000000000 */
[----:B0-----:R-:W-:-:S03]  /*2a70*/  PRMT R155, R160, 0x7604, R155 ;  /* 0x00007604a09b7816 */ /* 0x001fc6000000009b */
[----:B------:R-:W0:Y:S04]  /*2a80*/  LDS.U8 R164, [R12+0x3000] ;  /* 0x003000000ca47984 */ /* 0x000e280000000000 */
[----:B------:R-:W0:Y:S01]  /*2a90*/  LDS.U8 R21, [R12+0x2800] ;  /* 0x002800000c157984 */ /* 0x000e220000000000 */
[----:B-1----:R-:W-:-:S03]  /*2aa0*/  PRMT R15, R20, 0x7604, R15 ;  /* 0x00007604140f7816 */ /* 0x002fc6000000000f */
[----:B------:R-:W1:Y:S04]  /*2ab0*/  LDS.U8 R158, [R12+0x2808] ;  /* 0x002808000c9e7984 */ /* 0x000e680000000000 */
[----:B------:R-:W1:Y:S01]  /*2ac0*/  LDS.U8 R178, [R12+0x3008] ;  /* 0x003008000cb27984 */ /* 0x000e620000000000 */
[----:B--2---:R-:W-:-:S03]  /*2ad0*/  PRMT R153, R154, 0x7604, R153 ;  /* 0x000076049a997816 */ /* 0x004fc60000000099 */
[----:B------:R-:W-:Y:S01]  /*2ae0*/  LDS.U8 R159, [R11+0x6800] ;  /* 0x006800000b9f7984 */ /* 0x000fe20000000000 */
[----:B---3--:R-:W-:-:S03]  /*2af0*/  PRMT R157, R166, 0x7604, R157 ;  /* 0x00007604a69d7816 */ /* 0x008fc6000000009d */
[----:B------:R-:W2:Y:S01]  /*2b00*/  LDS.U8 R180, [R13+0x6800] ;  /* 0x006800000db47984 */ /* 0x000ea20000000000 */
[----:B----4-:R-:W-:-:S03]  /*2b10*/  PRMT R155, R162, 0x7054, R155 ;  /* 0x00007054a29b7816 */ /* 0x010fc6000000009b */
[----:B------:R-:W-:Y:S01]  /*2b20*/  LDS.U8 R161, [R11+0x6808] ;  /* 0x006808000ba17984 */ /* 0x000fe20000000000 */
[----:B------:R-:W-:-:S03]  /*2b30*/  PRMT R152, R152, 0x7054, R15 ;  /* 0x0000705498987816 */ /* 0x000fc6000000000f */
[----:B------:R-:W3:Y:S01]  /*2b40*/  LDS.U8 R186, [R13+0x6808] ;  /* 0x006808000dba7984 */ /* 0x000ee20000000000 */
[----:B------:R-:W-:-:S03]  /*2b50*/  PRMT R153, R156, 0x7054, R153 ;  /* 0x000070549c997816 */ /* 0x000fc60000000099 */
[----:B------:R-:W-:Y:S01]  /*2b60*/  LDS.U8 R163, [R11+0x7000] ;  /* 0x007000000ba37984 */ /* 0x000fe20000000000 */
[----:B------:R-:W-:-:S03]  /*2b70*/  PRMT R157, R176, 0x7054, R157 ;  /* 0x00007054b09d7816 */ /* 0x000fc6000000009d */
[----:B------:R-:W4:Y:S01]  /*2b80*/  LDS.U8 R192, [R13+0x7000] ;  /* 0x007000000dc07984 */ /* 0x000f220000000000 */
[----:B0-----:R-:W-:-:S03]  /*2b90*/  PRMT R154, R164, 0x654, R155 ;  /* 0x00000654a49a7816 */ /* 0x001fc6000000009b */
[----:B------:R-:W-:Y:S01]  /*2ba0*/  LDS.U8 R165, [R11+0x7008] ;  /* 0x007008000ba57984 */ /* 0x000fe20000000000 */
[----:B------:R-:W-:-:S03]  /*2bb0*/  PRMT R152, R21, 0x654, R152 ;  /* 0x0000065415987816 */ /* 0x000fc60000000098 */
[----:B------:R-:W0:Y:S01]  /*2bc0*/  LDS.U8 R198, [R13+0x7008] ;  /* 0x007008000dc67984 */ /* 0x000e220000000000 */
[----:B-1----:R-:W-:-:S03]  /*2bd0*/  PRMT R153, R158, 0x654, R153 ;  /* 0x000006549e997816 */ /* 0x002fc60000000099 */
[----:B------:R-:W1:Y:S01]  /*2be0*/  LDS.U8 R182, [R10+0x6800] ;  /* 0x006800000ab67984 */ /* 0x000e620000000000 */
[----:B------:R-:W-:-:S03]  /*2bf0*/  PRMT R155, R178, 0x654, R157 ;  /* 0x00000654b29b7816 */ /* 0x000fc6000000009d */
[----:B------:R-:W1:Y:S04]  /*2c00*/  LDS.U8 R188, [R10+0x6808] ;  /* 0x006808000abc7984 */ /* 0x000e680000000000 */
[----:B------:R-:W1:Y:S04]  /*2c10*/  LDS.U8 R194, [R10+0x7000] ;  /* 0x007000000ac27984 */ /* 0x000e680000000000 */
[----:B------:R-:W1:Y:S01]  /*2c20*/  LDS.U8 R200, [R10+0x7008] ;  /* 0x007008000ac87984 */ /* 0x000e620000000000 */
[----:B--2---:R-:W-:-:S03]  /*2c30*/  PRMT R159, R180, 0x7604, R159 ;  /* 0x00007604b49f7816 */ /* 0x004fc6000000009f */
[----:B------:R-:W2:Y:S04]  /*2c40*/  LDS.U8 R184, [R12+0x6800] ;  /* 0x006800000cb87984 */ /* 0x000ea80000000000 */
[----:B------:R-:W2:Y:S01]  /*2c50*/  LDS.U8 R190, [R12+0x6808] ;  /* 0x006808000cbe7984 */ /* 0x000ea20000000000 */
[----:B---3--:R-:W-:-:S03]  /*2c60*/  PRMT R161, R186, 0x7604, R161 ;  /* 0x00007604baa17816 */ /* 0x008fc600000000a1 */
[----:B------:R-:W3:Y:S04]  /*2c70*/  LDS.U8 R196, [R12+0x7000] ;  /* 0x007000000cc47984 */ /* 0x000ee80000000000 */
[----:B------:R-:W3:Y:S01]  /*2c80*/  LDS.U8 R202, [R12+0x7008] ;  /* 0x007008000cca7984 */ /* 0x000ee20000000000 */
[----:B------:R-:W-:Y:S01]  /*2c90*/  WARPGROUP.ARRIVE ;  /* 0x00000000000079c5 */ /* 0x000fe20000000000 */
[----:B----4-:R-:W-:-:S05]  /*2ca0*/  PRMT R163, R192, 0x7604, R163 ;  /* 0x00007604c0a37816 */ /* 0x010fca00000000a3 */
[----:B------:R-:W-:Y:S01]  /*2cb0*/  QGMMA.64x128x32.F32.E5M2.E4M3 R88, R152, gdesc[UR8], R88, gsb0 ;  /* 0x01e0000898587df3 */ /* 0x000fe20008001858 */
[----:B0-----:R-:W-:Y:S02]  /*2cc0*/  PRMT R165, R198, 0x7604, R165 ;  /* 0x00007604c6a57816 */ /* 0x001fe400000000a5 */
[----:B-1----:R-:W-:Y:S02]  /*2cd0*/  PRMT R159, R182, 0x7054, R159 ;  /* 0x00007054b69f7816 */ /* 0x002fe4000000009f */
[----:B------:R-:W-:Y:S02]  /*2ce0*/  PRMT R161, R188, 0x7054, R161 ;  /* 0x00007054bca17816 */ /* 0x000fe400000000a1 */
[----:B------:R-:W-:Y:S02]  /*2cf0*/  PRMT R163, R194, 0x7054, R163 ;  /* 0x00007054c2a37816 */ /* 0x000fe400000000a3 */
[----:B------:R-:W-:Y:S02]  /*2d00*/  PRMT R165, R200, 0x7054, R165 ;  /* 0x00007054c8a57816 */ /* 0x000fe400000000a5 */
[----:B--2---:R-:W-:-:S02]  /*2d10*/  PRMT R156, R184, 0x654, R159 ;  /* 0x00000654b89c7816 */ /* 0x004fc4000000009f */
[----:B------:R-:W-:Y:S02]  /*2d20*/  PRMT R157, R190, 0x654, R161 ;  /* 0x00000654be9d7816 */ /* 0x000fe400000000a1 */
[----:B---3--:R-:W-:Y:S02]  /*2d30*/  PRMT R158, R196, 0x654, R163 ;  /* 0x00000654c49e7816 */ /* 0x008fe400000000a3 */
[----:B------:R-:W-:Y:S01]  /*2d40*/  PRMT R159, R202, 0x654, R165 ;  /* 0x00000654ca9f7816 */ /* 0x000fe200000000a5 */
[----:B------:R-:W-:-:S03]  /*2d50*/  WARPGROUP.DEPBAR.LE gsb0, 0x0 ;  /* 0x00008000000079c5 */ /* 0x000fc60000010000 */
[----:B------:R-:W-:-:S06]  /*2d60*/  WARPGROUP.ARRIVE ;  /* 0x00000000000079c5 */ /* 0x000fcc0000000000 */
[----:B------:R-:W-:Y:S03]  /*2d70*/  QGMMA.64x128x32.F32.E5M2.E4M3 R24, R156, gdesc[UR8], R24, gsb0 ;  /* 0x01e000089c187df3 */ /* 0x000fe60008001818 */
        /* <DEDUP_REMOVED lines=22> */
[----:B------:R-:W-:Y:S01]  /*2ee0*/  LDS.U8 R161, [R11+0x7808] ;  /* 0x007808000ba17984 */ /* 0x000fe20000000000 */
[----:B----4-:R-:W-:-:S03]  /*2ef0*/  PRMT R155, R162, 0x7054, R155 ;  /* 0x00007054a29b7816 */ /* 0x010fc6000000009b */
[----:B------:R-:W-:Y:S01]  /*2f00*/  LDS.U8 R163, [R11+0x8000] ;  /* 0x008000000ba37984 */ /* 0x000fe20000000000 */
[----:B------:R-:W-:-:S03]  /*2f10*/  PRMT R152, R152, 0x7054, R15 ;  /* 0x0000705498987816 */ /* 0x000fc6000000000f */
[----:B------:R-:W-:Y:S01]  /*2f20*/  LDS.U8 R165, [R11+0x8008] ;  /* 0x008008000ba57984 */ /* 0x000fe20000000000 */
[----:B------:R-:W-:-:S03]  /*2f30*/  PRMT R153, R156, 0x7054, R153 ;  /* 0x000070549c997816 */ /* 0x000fc60000000099 */
[----:B------:R-:W2:Y:S01]  /*2f40*/  LDS.U8 R180, [R13+0x7800] ;  /* 0x007800000db47984 */ /* 0x000ea20000000000 */
[----:B------:R-:W-:-:S03]  /*2f50*/  PRMT R157, R176, 0x7054, R157 ;  /* 0x00007054b09d7816 */ /* 0x000fc6000000009d */
[----:B------:R-:W3:Y:S01]  /*2f60*/  LDS.U8 R186, [R13+0x7808] ;  /* 0x007808000dba7984 */ /* 0x000ee20000000000 */
[----:B0-----:R-:W-:-:S03]  /*2f70*/  PRMT R154, R164, 0x654, R155 ;  /* 0x00000654a49a7816 */ /* 0x001fc6000000009b */
[----:B------:R-:W0:Y:S01]  /*2f80*/  LDS.U8 R192, [R13+0x8000] ;  /* 0x008000000dc07984 */ /* 0x000e220000000000 */
[----:B------:R-:W-:-:S03]  /*2f90*/  PRMT R152, R21, 0x654, R152 ;  /* 0x0000065415987816 */ /* 0x000fc60000000098 */
[----:B------:R-:W4:Y:S01]  /*2fa0*/  LDS.U8 R198, [R13+0x8008] ;  /* 0x008008000dc67984 */ /* 0x000f220000000000 */
[----:B-1----:R-:W-:-:S03]  /*2fb0*/  PRMT R153, R158, 0x654, R153 ;  /* 0x000006549e997816 */ /* 0x002fc60000000099 */
[----:B------:R-:W1:Y:S01]  /*2fc0*/  LDS.U8 R182, [R10+0x7800] ;  /* 0x007800000ab67984 */ /* 0x000e620000000000 */
[----:B------:R-:W-:-:S03]  /*2fd0*/  PRMT R155, R178, 0x654, R157 ;  /* 0x00000654b29b7816 */ /* 0x000fc6000000009d */
[----:B------:R-:W1:Y:S04]  /*2fe0*/  LDS.U8 R188, [R10+0x7808] ;  /* 0x007808000abc7984 */ /* 0x000e680000000000 */
[----:B------:R-:W1:Y:S04]  /*2ff0*/  LDS.U8 R194, [R10+0x8000] ;  /* 0x008000000ac27984 */ /* 0x000e680000000000 */
[----:B------:R-:W1:Y:S04]  /*3000*/  LDS.U8 R200, [R10+0x8008] ;  /* 0x008008000ac87984 */ /* 0x000e680000000000 */
[----:B------:R-:W1:Y:S04]  /*3010*/  LDS.U8 R184, [R12+0x7800] ;  /* 0x007800000cb87984 */ /* 0x000e680000000000 */
[----:B------:R-:W1:Y:S04]  /*3020*/  LDS.U8 R190, [R12+0x7808] ;  /* 0x007808000cbe7984 */ /* 0x000e680000000000 */
[----:B------:R-:W1:Y:S01]  /*3030*/  LDS.U8 R196, [R12+0x8000] ;  /* 0x008000000cc47984 */ /* 0x000e620000000000 */
[----:B--2---:R-:W-:-:S03]  /*3040*/  PRMT R159, R180, 0x7604, R159 ;  /* 0x00007604b49f7816 */ /* 0x004fc6000000009f */
[----:B------:R-:W2:Y:S01]  /*3050*/  LDS.U8 R202, [R12+0x8008] ;  /* 0x008008000cca7984 */ /* 0x000ea20000000000 */
[----:B------:R-:W-:Y:S01]  /*3060*/  WARPGROUP.ARRIVE ;  /* 0x00000000000079c5 */ /* 0x000fe20000000000 */
[----:B---3--:R-:W-:Y:S02]  /*3070*/  PRMT R161, R186, 0x7604, R161 ;  /* 0x00007604baa17816 */ /* 0x008fe400000000a1 */
[----:B0-----:R-:W-:-:S03]  /*3080*/  PRMT R163, R192, 0x7604, R163 ;  /* 0x00007604c0a37816 */ /* 0x001fc600000000a3 */
[----:B------:R-:W-:Y:S01]  /*3090*/  QGMMA.64x128x32.F32.E5M2.E4M3 R88, R152, gdesc[UR4], R88, gsb0 ;  /* 0x01e0000498587df3 */ /* 0x000fe20008001858 */
[----:B----4-:R-:W-:Y:S02]  /*30a0*/  PRMT R165, R198, 0x7604, R165 ;  /* 0x00007604c6a57816 */ /* 0x010fe400000000a5 */
[----:B-1----:R-:W-:Y:S02]  /*30b0*/  PRMT R159, R182, 0x7054, R159 ;  /* 0x00007054b69f7816 */ /* 0x002fe4000000009f */
[----:B------:R-:W-:Y:S02]  /*30c0*/  PRMT R161, R188, 0x7054, R161 ;  /* 0x00007054bca17816 */ /* 0x000fe400000000a1 */
[----:B------:R-:W-:Y:S02]  /*30d0*/  PRMT R163, R194, 0x7054, R163 ;  /* 0x00007054c2a37816 */ /* 0x000fe400000000a3 */
[----:B------:R-:W-:Y:S02]  /*30e0*/  PRMT R165, R200, 0x7054, R165 ;  /* 0x00007054c8a57816 */ /* 0x000fe400000000a5 */
[----:B------:R-:W-:-:S02]  /*30f0*/  PRMT R156, R184, 0x654, R159 ;  /* 0x00000654b89c7816 */ /* 0x000fc4000000009f */
[----:B------:R-:W-:Y:S02]  /*3100*/  PRMT R157, R190, 0x654, R161 ;  /* 0x00000654be9d7816 */ /* 0x000fe400000000a1 */
[----:B------:R-:W-:Y:S02]  /*3110*/  PRMT R158, R196, 0x654, R163 ;  /* 0x00000654c49e7816 */ /* 0x000fe400000000a3 */
[----:B--2---:R-:W-:Y:S01]  /*3120*/  PRMT R159, R202, 0x654, R165 ;  /* 0x00000654ca9f7816 */ /* 0x004fe200000000a5 */
[----:B------:R-:W-:-:S03]  /*3130*/  WARPGROUP.DEPBAR.LE gsb0, 0x0 ;  /* 0x00008000000079c5 */ /* 0x000fc60000010000 */
[----:B------:R-:W-:-:S06]  /*3140*/  WARPGROUP.ARRIVE ;  /* 0x00000000000079c5 */ /* 0x000fcc0000000000 */
[----:B------:R-:W-:Y:S03]  /*3150*/  QGMMA.64x128x32.F32.E5M2.E4M3 R24, R156, gdesc[UR4], R24, gsb0 ;  /* 0x01e000049c187df3 */ /* 0x000fe60008001818 */
[----:B------:R-:W-:Y:S02]  /*3160*/  WARPGROUP.DEPBAR.LE gsb0, 0x0 ;  /* 0x00008000000079c5 */ /* 0x000fe40000010000 */
[----:B------:R-:W-:Y:S05]  /*3170*/  @!P1 BRA `(.L_x_25) ;  /* 0x0000003400e89947 */ /* 0x000fea0003800000 */
[----:B------:R-:W-:Y:S05]  /*3180*/  @!P0 BRA `(.L_x_26) ;  /* 0x0000000000048947 */ /* 0x000fea0003800000 */
[----:B------:R-:W-:Y:S01]  /*3190*/  BPT.TRAP 0x1 ;  /* 0x000000040000795c */ /* 0x000fe20000300000 */
.L_x_26:
[----:B------:R-:W-:-:S05]  /*31a0*/  IMAD.SHL.U32 R10, R3, 0x8000, RZ ;  /* 0x00008000030a7824 */ /* 0x000fca00078e00ff */
[----:B------:R-:W-:-:S05]  /*31b0*/  LOP3.LUT R11, R10, R5, RZ, 0xfc, !PT ;  /* 0x000000050a0b7212 */ /* 0x000fca00078efcff */
[----:B------:R-:W-:Y:S01]  /*31c0*/  IMAD.IADD R11, R0, 0x1, R11 ;  /* 0x00000001000b7824 */ /* 0x000fe200078e020b */
[----:B------:R-:W-:Y:S06]  /*31d0*/  @P3 BRA `(.L_x_27) ;  /* 0x0000000000203947 */ /* 0x000fec0003800000 */
[----:B------:R-:W-:Y:S01]  /*31e0*/  UIADD3 UR5, UR39, 0x1, URZ ;  /* 0x0000000127057890 */ /* 0x000fe2000fffe03f */
[----:B------:R-:W-:-:S03]  /*31f0*/  SHF.L.U32 R13, R171, 0x1f, RZ ;  /* 0x0000001fab0d7819 */ /* 0x000fc600000006ff */
[----:B------:R-:W-:-:S04]  /*3200*/  UISETP.NE.AND UP0, UPT, UR5, 0x4, UPT ;  /* 0x000000040500788c */ /* 0x000fc8000bf05270 */
[----:B------:R-:W-:-:S06]  /*3210*/  USEL UR5, UR5, URZ, UP0 ;  /* 0x0000003f05057287 */ /* 0x000fcc0008000000 */
[----:B------:R-:W-:-:S04]  /*3220*/  IMAD.U32 R15, RZ, RZ, UR5 ;  /* 0x00000005ff0f7e24 */ /* 0x000fc8000f8e00ff */
[----:B------:R-:W-:-:S04]  /*3230*/  IMAD R12, R15, 0x8, R0 ;  /* 0x000000080f0c7824 */ /* 0x000fc800078e0200 */
[----:B------:R-:W0:Y:S02]  /*3240*/  SYNCS.PHASECHK.TRANS64.TRYWAIT P1, [R12+URZ], R13 ;  /* 0x0000000d0c0075a7 */ /* 0x000e24000802017f */
[----:B0-----:R-:W-:Y:S05]  /*3250*/  @!P1 BRA `(.L_x_28) ;  /* 0x000000e400f49947 */ /* 0x001fea0003800000 */
.L_x_27:
[--C-:B------:R-:W-:Y:S01]  /*3260*/  IMAD.IADD R195, R6, 0x1, R11.reuse ;  /* 0x0000000106c37824 */ /* 0x100fe200078e020b */
[----:B0-----:R-:W-:Y:S01]  /*3270*/  LDS.U8 R12, [R11+0x800] ;  /* 0x000800000b0c7984 */ /* 0x001fe20000000000 */
[C---:B------:R-:W-:Y:S02]  /*3280*/  IMAD.IADD R164, R4.reuse, 0x1, R11 ;  /* 0x0000000104a47824 */ /* 0x040fe400078e020b */
[----:B------:R-:W-:Y:S01]  /*3290*/  IMAD.IADD R178, R4, 0x1, R195 ;  /* 0x0000000104b27824 */ /* 0x000fe200078e02c3 */
[----:B------:R-:W-:Y:S04]  /*32a0*/  LDS.U8 R20, [R11+0x808] ;  /* 0x000808000b147984 */ /* 0x000fe80000000000 */
[----:B------:R-:W-:Y:S04]  /*32b0*/  LDS.U8 R154, [R11+0x1008] ;  /* 0x001008000b9a7984 */ /* 0x000fe80000000000 */
[----:B------:R-:W0:Y:S04]  /*32c0*/  LDS.U8 R13, [R195+0x800] ;  /* 0x00080000c30d7984 */ /* 0x000e280000000000 */
[----:B------:R-:W1:Y:S04]  /*32d0*/  LDS.U8 R21, [R195+0x808] ;  /* 0x00080800c3157984 */ /* 0x000e680000000000 */
[----:B------:R-:W2:Y:S04]  /*32e0*/  LDS.U8 R163, [R195+0x1008] ;  /* 0x00100800c3a37984 */ /* 0x000ea80000000000 */
[----:B------:R-:W-:Y:S04]  /*32f0*/  LDS.U8 R152, [R11+0x1000] ;  /* 0x001000000b987984 */ /* 0x000fe80000000000 */
[----:B------:R-:W-:Y:S04]  /*3300*/  LDS.U8 R156, [R11+0x4800] ;  /* 0x004800000b9c7984 */ /* 0x000fe80000000000 */
[----:B------:R-:W-:Y:S04]  /*3310*/  LDS.U8 R158, [R11+0x4808] ;  /* 0x004808000b9e7984 */ /* 0x000fe80000000000 */
[----:B------:R-:W-:Y:S04]  /*3320*/  LDS.U8 R160, [R11+0x5000] ;  /* 0x005000000ba07984 */ /* 0x000fe80000000000 */
[----:B------:R-:W-:Y:S04]  /*3330*/  LDS.U8 R162, [R11+0x5008] ;  /* 0x005008000ba27984 */ /* 0x000fe80000000000 */
[----:B------:R-:W3:Y:S04]  /*3340*/  LDS.U8 R155, [R195+0x1000] ;  /* 0x00100000c39b7984 */ /* 0x000ee80000000000 */
[----:B------:R-:W4:Y:S04]  /*3350*/  LDS.U8 R175, [R195+0x4800] ;  /* 0x00480000c3af7984 */ /* 0x000f280000000000 */
[----:B------:R-:W4:Y:S01]  /*3360*/  LDS.U8 R181, [R195+0x4808] ;  /* 0x00480800c3b57984 */ /* 0x000f220000000000 */
[----:B0-----:R-:W-:-:S03]  /*3370*/  PRMT R12, R13, 0x7604, R12 ;  /* 0x000076040d0c7816 */ /* 0x001fc6000000000c */
[----:B------:R-:W0:Y:S01]  /*3380*/  LDS.U8 R187, [R195+0x5000] ;  /* 0x00500000c3bb7984 */ /* 0x000e220000000000 */
[----:B-1----:R-:W-:-:S03]  /*3390*/  PRMT R20, R21, 0x7604, R20 ;  /* 0x0000760415147816 */ /* 0x002fc60000000014 */
[----:B------:R-:W1:Y:S01]  /*33a0*/  LDS.U8 R191, [R195+0x5008] ;  /* 0x00500800c3bf7984 */ /* 0x000e620000000000 */
[----:B--2---:R-:W-:-:S03]  /*33b0*/  PRMT R154, R163, 0x7604, R154 ;  /* 0x00007604a39a7816 */ /* 0x004fc6000000009a */
[----:B------:R-:W2:Y:S04]  /*33c0*/  LDS.U8 R15, [R164+0x800] ;  /* 0x00080000a40f7984 */ /* 0x000ea80000000000 */
[----:B------:R-:W2:Y:S04]  /*33d0*/  LDS.U8 R153, [R164+0x808] ;  /* 0x00080800a4997984 */ /* 0x000ea80000000000 */
[----:B------:R-:W2:Y:S04]  /*33e0*/  LDS.U8 R165, [R164+0x1008] ;  /* 0x00100800a4a57984 */ /* 0x000ea80000000000 */
[----:B------:R-:W2:Y:S04]  /*33f0*/  LDS.U8 R157, [R164+0x1000] ;  /* 0x00100000a49d7984 */ /* 0x000ea80000000000 */
[----:B------:R-:W2:Y:S04]  /*3400*/  LDS.U8 R177, [R164+0x4800] ;  /* 0x00480000a4b17984 */ /* 0x000ea80000000000 */
[----:B------:R-:W2:Y:S01]  /*3410*/  LDS.U8 R183, [R164+0x4808] ;  /* 0x00480800a4b77984 */ /* 0x000ea20000000000 */
[----:B---3--:R-:W-:-:S03]  /*3420*/  PRMT R152, R155, 0x7604, R152 ;  /* 0x000076049b987816 */ /* 0x008fc60000000098 */
[----:B------:R-:W3:Y:S01]  /*3430*/  LDS.U8 R189, [R164+0x5000] ;  /* 0x00500000a4bd7984 */ /* 0x000ee20000000000 */
[----:B----4-:R-:W-:-:S03]  /*3440*/  PRMT R156, R175, 0x7604, R156 ;  /* 0x00007604af9c7816 */ /* 0x010fc6000000009c */
[----:B------:R-:W4:Y:S01]  /*3450*/  LDS.U8 R193, [R164+0x5008] ;  /* 0x00500800a4c17984 */ /* 0x000f220000000000 */
[----:B------:R-:W-:-:S03]  /*3460*/  PRMT R158, R181, 0x7604, R158 ;  /* 0x00007604b59e7816 */ /* 0x000fc6000000009e */
[----:B------:R-:W4:Y:S01]  /*3470*/  LDS.U8 R11, [R178+0x800] ;  /* 0x00080000b20b7984 */ /* 0x000f220000000000 */
[----:B0-----:R-:W-:-:S03]  /*3480*/  PRMT R160, R187, 0x7604, R160 ;  /* 0x00007604bba07816 */ /* 0x001fc600000000a0 */
[----:B------:R-:W0:Y:S01]  /*3490*/  LDS.U8 R161, [R178+0x808] ;  /* 0x00080800b2a17984 */ /* 0x000e220000000000 */
[----:B-1----:R-:W-:-:S03]  /*34a0*/  PRMT R162, R191, 0x7604, R162 ;  /* 0x00007604bfa27816 */ /* 0x002fc600000000a2 */
[----:B------:R-:W1:Y:S01]  /*34b0*/  LDS.U8 R167, [R178+0x1008] ;  /* 0x00100800b2a77984 */ /* 0x000e620000000000 */
[----:B--2---:R-:W-:-:S03]  /*34c0*/  PRMT R12, R15, 0x7054, R12 ;  /* 0x000070540f0c7816 */ /* 0x004fc6000000000c */
[----:B------:R-:W2:Y:S01]  /*34d0*/  LDS.U8 R159, [R178+0x1000] ;  /* 0x00100000b29f7984 */ /* 0x000ea20000000000 */
[----:B------:R-:W-:-:S03]  /*34e0*/  PRMT R20, R153, 0x7054, R20 ;  /* 0x0000705499147816 */ /* 0x000fc60000000014 */
[----:B------:R-:W2:Y:S01]  /*34f0*/  LDS.U8 R179, [R178+0x4800] ;  /* 0x00480000b2b37984 */ /* 0x000ea20000000000 */
[----:B------:R-:W-:-:S03]  /*3500*/  PRMT R154, R165, 0x7054, R154 ;  /* 0x00007054a59a7816 */ /* 0x000fc6000000009a */
[----:B------:R-:W2:Y:S01]  /*3510*/  LDS.U8 R185, [R178+0x4808] ;  /* 0x00480800b2b97984 */ /* 0x000ea20000000000 */
[----:B------:R-:W-:-:S03]  /*3520*/  PRMT R152, R157, 0x7054, R152 ;  /* 0x000070549d987816 */ /* 0x000fc60000000098 */
[----:B------:R-:W2:Y:S01]  /*3530*/  LDS.U8 R166, [R178+0x5000] ;  /* 0x00500000b2a67984 */ /* 0x000ea20000000000 */
[----:B------:R-:W-:-:S03]  /*3540*/  PRMT R156, R177, 0x7054, R156 ;  /* 0x00007054b19c7816 */ /* 0x000fc6000000009c */
[----:B------:R-:W2:Y:S01]  /*3550*/  LDS.U8 R176, [R178+0x5008] ;  /* 0x00500800b2b07984 */ /* 0x000ea20000000000 */
[----:B------:R-:W-:Y:S02]  /*3560*/  PRMT R158, R183, 0x7054, R158 ;  /* 0x00007054b79e7816 */ /* 0x000fe4000000009e */
[----:B---3--:R-:W-:Y:S02]  /*3570*/  PRMT R189, R189, 0x7054, R160 ;  /* 0x00007054bdbd7816 */ /* 0x008fe400000000a0 */
[----:B----4-:R-:W-:Y:S02]  /*3580*/  PRMT R193, R193, 0x7054, R162 ;  /* 0x00007054c1c17816 */ /* 0x010fe400000000a2 */
[----:B------:R-:W-:Y:S01]  /*3590*/  PRMT R160, R11, 0x654, R12 ;  /* 0x000006540ba07816 */ /* 0x000fe2000000000c */
[----:B------:R-:W-:Y:S02]  /*35a0*/  IMAD.MOV.U32 R12, RZ, RZ, R8 ;  /* 0x000000ffff0c7224 */ /* 0x000fe400078e0008 */
[----:B------:R-:W-:Y:S01]  /*35b0*/  IMAD.MOV.U32 R11, RZ, RZ, R9 ;  /* 0x000000ffff0b7224 */ /* 0x000fe200078e0009 */
[----:B0-----:R-:W-:Y:S01]  /*35c0*/  PRMT R161, R161, 0x654, R20 ;  /* 0x00000654a1a17816 */ /* 0x001fe20000000014 */
[----:B------:R-:W-:Y:S01]  /*35d0*/  IMAD.MOV.U32 R20, RZ, RZ, RZ ;  /* 0x000000ffff147224 */ /* 0x000fe200078e00ff */
[----:B-1----:R-:W-:-:S02]  /*35e0*/  PRMT R163, R167, 0x654, R154 ;  /* 0x00000654a7a37816 */ /* 0x002fc4000000009a */
[----:B--2---:R-:W-:Y:S02]  /*35f0*/  PRMT R162, R159, 0x654, R152 ;  /* 0x000006549fa27816 */ /* 0x004fe40000000098 */
[----:B------:R-:W-:Y:S02]  /*3600*/  PRMT R164, R179, 0x654, R156 ;  /* 0x00000654b3a47816 */ /* 0x000fe4000000009c */
[----:B------:R-:W-:Y:S02]  /*3610*/  PRMT R165, R185, 0x654, R158 ;  /* 0x00000654b9a57816 */ /* 0x000fe4000000009e */
[----:B------:R-:W-:Y:S02]  /*3620*/  PRMT R166, R166, 0x654, R189 ;  /* 0x00000654a6a67816 */ /* 0x000fe400000000bd */
[----:B------:R-:W-:-:S07]  /*3630*/  PRMT R167, R176, 0x654, R193 ;  /* 0x00000654b0a77816 */ /* 0x000fce00000000c1 */
.L_x_29:
[C---:B------:R-:W-:Y:S01]  /*3640*/  IMAD R13, R20.reuse, 0x2, R7 ;  /* 0x00000002140d7824 */ /* 0x040fe200078e0207 */
[----:B0-----:R-:W-:Y:S01]  /*3650*/  LOP3.LUT R15, R11, 0x7, RZ, 0xc0, !PT ;  /* 0x000000070b0f7812 */ /* 0x001fe200078ec0ff */
[----:B------:R-:W-:Y:S01]  /*3660*/  VIADD R20, R20, 0x1 ;  /* 0x0000000114147836 */ /* 0x000fe20000000000 */
[----:B------:R-:W-:Y:S01]  /*3670*/  SHF.R.S32.HI R11, RZ, 0x3, R11 ;  /* 0x00000003ff0b7819 */ /* 0x000fe2000001140b */
[C---:B------:R-:W-:Y:S01]  /*3680*/  VIADD R152, R13.reuse, 0xfffffffc ;  /* 0xfffffffc0d987836 */ /* 0x040fe20000000000 */
[----:B------:R-:W-:-:S04]  /*3690*/  ISETP.GE.AND P1, PT, R13, 0x4, PT ;  /* 0x000000040d00780c */ /* 0x000fc80003f26270 */
[----:B------:R-:W-:-:S04]  /*36a0*/  SEL R15, R15, R14, !P1 ;  /* 0x0000000e0f0f7207 */ /* 0x000fc80004800000 */
[C---:B------:R-:W-:Y:S01]  /*36b0*/  LOP3.LUT R21, R15.reuse, 0x1, RZ, 0xc0, !PT ;  /* 0x000000010f157812 */ /* 0x040fe200078ec0ff */
[----:B------:R-:W-:-:S04]  /*36c0*/  IMAD.SHL.U32 R13, R15, 0x10, RZ ;  /* 0x000000100f0d7824 */ /* 0x000fc800078e00ff */
[----:B------:R-:W-:Y:S02]  /*36d0*/  @!P1 LOP3.LUT R152, R12, 0x7, RZ, 0xc0, !PT ;  /* 0x000000070c989812 */ /* 0x000fe400078ec0ff */
[----:B------:R-:W-:Y:S02]  /*36e0*/  ISETP.NE.U32.AND P1, PT, R21, 0x1, PT ;  /* 0x000000011500780c */ /* 0x000fe40003f25070 */
[----:B------:R-:W-:Y:S01]  /*36f0*/  LOP3.LUT R21, R13, 0x70, RZ, 0xc0, !PT ;  /* 0x000000700d157812 */ /* 0x000fe200078ec0ff */
[C---:B------:R-:W-:Y:S01]  /*3700*/  VIADD R13, R15.reuse, 0x1 ;  /* 0x000000010f0d7836 */ /* 0x040fe20000000000 */
[-C--:B------:R-:W-:Y:S02]  /*3710*/  ISETP.NE.AND P3, PT, R15, R152.reuse, PT ;  /* 0x000000980f00720c */ /* 0x080fe40003f65270 */
[----:B------:R-:W-:Y:S01]  /*3720*/  SEL R153, R172, 0x70, P1 ;  /* 0x00000070ac997807 */ /* 0x000fe20000800000 */
[----:B------:R-:W-:Y:S01]  /*3730*/  IMAD R154, R152, 0x800, R21 ;  /* 0x00000800989a7824 */ /* 0x000fe200078e0215 */
[----:B------:R-:W-:-:S02]  /*3740*/  SEL R13, R13, R152, !P3 ;  /* 0x000000980d0d7207 */ /* 0x000fc40005800000 */
[----:B------:R-:W-:Y:S01]  /*3750*/  R2P PR, R15, 0x6 ;  /* 0x000000060f007804 */ /* 0x000fe20000000000 */
[----:B------:R-:W-:Y:S01]  /*3760*/  IMAD R153, R170, R153, R19 ;  /* 0x00000099aa997224 */ /* 0x000fe200078e0213 */
[----:B------:R-:W-:Y:S01]  /*3770*/  LOP3.LUT R156, R13, 0x1, RZ, 0xc0, !PT ;  /* 0x000000010d9c7812 */ /* 0x000fe200078ec0ff */
[----:B------:R-:W-:Y:S01]  /*3780*/  IMAD R21, R3, 0x4000, R154 ;  /* 0x0000400003157824 */ /* 0x000fe200078e029a */
[----:B------:R-:W-:Y:S01]  /*3790*/  SHF.R.S32.HI R12, RZ, 0x3, R12 ;  /* 0x00000003ff0c7819 */ /* 0x000fe2000001140c */
[----:B------:R-:W-:Y:S01]  /*37a0*/  VIADD R154, R152, 0x1 ;  /* 0x00000001989a7836 */ /* 0x000fe20000000000 */
[----:B------:R-:W-:Y:S01]  /*37b0*/  ISETP.NE.U32.AND P4, PT, R156, 0x1, PT ;  /* 0x000000019c00780c */ /* 0x000fe20003f85070 */
[----:B------:R-:W-:Y:S01]  /*37c0*/  IMAD.SHL.U32 R155, R13, 0x10, RZ ;  /* 0x000000100d9b7824 */ /* 0x000fe200078e00ff */
[----:B------:R-:W-:Y:S02]  /*37d0*/  IADD3 R184, R0, R21, R153 ;  /* 0x0000001500b87210 */ /* 0x000fe40007ffe099 */
[----:B------:R-:W-:-:S02]  /*37e0*/  SEL R154, R154, R15, !P3 ;  /* 0x0000000f9a9a7207 */ /* 0x000fc40005800000 */
[----:B------:R-:W-:Y:S01]  /*37f0*/  LOP3.LUT R155, R155, 0x70, RZ, 0xc0, !PT ;  /* 0x000000709b9b7812 */ /* 0x000fe200078ec0ff */
[----:B------:R-:W-:Y:S01]  /*3800*/  VIADD R21, R184, 0x20800 ;  /* 0x00020800b8157836 */ /* 0x000fe20000000000 */
[----:B------:R-:W-:Y:S01]  /*3810*/  SEL R153, R172, 0x70, P4 ;  /* 0x00000070ac997807 */ /* 0x000fe20002000000 */
[----:B------:R-:W-:Y:S01]  /*3820*/  VIADD R156, R184, 0x20920 ;  /* 0x00020920b89c7836 */ /* 0x000fe20000000000 */
[----:B------:R-:W-:Y:S01]  /*3830*/  LDS.U8 R157, [R184+0x20c00] ;  /* 0x020c0000b89d7984 */ /* 0x000fe20000000000 */
[C---:B------:R-:W-:Y:S01]  /*3840*/  IMAD R158, R154.reuse, 0x800, R155 ;  /* 0x000008009a9e7824 */ /* 0x040fe200078e029b */
[----:B------:R-:W-:Y:S01]  /*3850*/  LOP3.LUT R185, R154, 0x1, RZ, 0xc0, !PT ;  /* 0x000000019ab97812 */ /* 0x000fe200078ec0ff */
[----:B------:R-:W-:Y:S01]  /*3860*/  @P1 VIADD R156, R21, 0xe0 ;  /* 0x000000e0159c1836 */ /* 0x000fe20000000000 */
[----:B------:R-:W-:Y:S01]  /*3870*/  SEL R21, R174, 0x1c0, !P2 ;  /* 0x000001c0ae157807 */ /* 0x000fe20005000000 */
[----:B------:R-:W-:Y:S01]  /*3880*/  IMAD R155, R170, R153, R19 ;  /* 0x00000099aa9b7224 */ /* 0x000fe200078e0213 */
[----:B------:R-:W-:Y:S01]  /*3890*/  R2P PR, R13, 0x6 ;  /* 0x000000060d007804 */ /* 0x000fe20000000000 */
[----:B------:R-:W-:-:S02]  /*38a0*/  IMAD R153, R3, 0x4000, R158 ;  /* 0x0000400003997824 */ /* 0x000fc400078e029e */
[----:B------:R-:W-:Y:S02]  /*38b0*/  IMAD.IADD R187, R21, 0x1, R184 ;  /* 0x0000000115bb7824 */ /* 0x000fe400078e02b8 */
[----:B------:R-:W-:Y:S02]  /*38c0*/  SEL R175, R174, 0x1c0, !P2 ;  /* 0x000001c0aeaf7807 */ /* 0x000fe40005000000 */
[----:B------:R-:W-:Y:S01]  /*38d0*/  IADD3 R188, R0, R153, R155 ;  /* 0x0000009900bc7210 */ /* 0x000fe20007ffe09b */
[----:B------:R-:W-:Y:S01]  /*38e0*/  LDS.U8 R159, [R187+0x20c00] ;  /* 0x020c0000bb9f7984 */ /* 0x000fe20000000000 */
[----:B------:R-:W-:-:S03]  /*38f0*/  LOP3.LUT R155, R152, 0x1, RZ, 0xc0, !PT ;  /* 0x00000001989b7812 */ /* 0x000fc600078ec0ff */
[C---:B------:R-:W-:Y:S01]  /*3900*/  VIADD R153, R188.reuse, 0x20800 ;  /* 0x00020800bc997836 */ /* 0x040fe20000000000 */
[----:B------:R-:W-:Y:S01]  /*3910*/  LDS.U8 R176, [R188+0x20800] ;  /* 0x02080000bcb07984 */ /* 0x000fe20000000000 */
[----:B------:R-:W-:Y:S02]  /*3920*/  VIADD R178, R188, 0x20920 ;  /* 0x00020920bcb27836 */ /* 0x000fe40000000000 */
[----:B------:R-:W-:Y:S01]  /*3930*/  @P1 VIADD R178, R153, 0xe0 ;  /* 0x000000e099b21836 */ /* 0x000fe20000000000 */
[C---:B------:R-:W-:Y:S01]  /*3940*/  R2P PR, R152.reuse, 0x6 ;  /* 0x0000000698007804 */ /* 0x040fe20000000000 */
[----:B------:R-:W-:Y:S01]  /*3950*/  IMAD.SHL.U32 R152, R152, 0x10, RZ ;  /* 0x0000001098987824 */ /* 0x000fe200078e00ff */
[----:B------:R-:W-:Y:S01]  /*3960*/  ISETP.NE.U32.AND P3, PT, R155, 0x1, PT ;  /* 0x000000019b00780c */ /* 0x000fe20003f65070 */
[----:B------:R-:W-:Y:S01]  /*3970*/  IMAD.IADD R189, R175, 0x1, R188 ;  /* 0x00000001afbd7824 */ /* 0x000fe200078e02bc */
[----:B------:R-:W-:Y:S01]  /*3980*/  LDS.U8 R177, [R178] ;  /* 0x00000000b2b17984 */ /* 0x000fe20000000000 */
[----:B------:R-:W-:Y:S01]  /*3990*/  SEL R153, R173, 0xe0, !P1 ;  /* 0x000000e0ad997807 */ /* 0x000fe20004800000 */
[----:B------:R-:W-:Y:S01]  /*39a0*/  IMAD.IADD R180, R175, 0x1, R178 ;  /* 0x00000001afb47824 */ /* 0x000fe200078e02b2 */
[----:B------:R-:W-:Y:S01]  /*39b0*/  LOP3.LUT R152, R152, 0x70, RZ, 0xc0, !PT ;  /* 0x0000007098987812 */ /* 0x000fe200078ec0ff */
[----:B------:R-:W-:Y:S01]  /*39c0*/  LDS.U8 R179, [R189+0x20800] ;  /* 0x02080000bdb37984 */ /* 0x000fe20000000000 */
[----:B------:R-:W-:Y:S01]  /*39d0*/  SEL R158, R172, 0x70, P3 ;  /* 0x00000070ac9e7807 */ /* 0x000fe20001800000 */
[----:B------:R-:W-:-:S02]  /*39e0*/  IMAD R153, R170, R153, RZ ;  /* 0x00000099aa997224 */ /* 0x000fc400078e02ff */
[----:B------:R-:W-:Y:S01]  /*39f0*/  IMAD R152, R15, 0x800, R152 ;  /* 0x000008000f987824 */ /* 0x000fe200078e0298 */
[----:B------:R-:W-:Y:S01]  /*3a00*/  LDS.U8 R181, [R180] ;  /* 0x00000000b4b57984 */ /* 0x000fe20000000000 */
[----:B------:R-:W-:Y:S02]  /*3a10*/  IMAD R153, R19, R158, R153 ;  /* 0x0000009e13997224 */ /* 0x000fe400078e0299 */
[----:B------:R-:W-:Y:S01]  /*3a20*/  IMAD R15, R3, 0x4000, R152 ;  /* 0x00004000030f7824 */ /* 0x000fe200078e0298 */
[----:B------:R-:W-:Y:S04]  /*3a30*/  LDS.U8 R158, [R156+0x400] ;  /* 0x000400009c9e7984 */ /* 0x000fe80000000000 */
[----:B------:R-:W-:Y:S01]  /*3a40*/  IADD3 R190, R0, R15, R153 ;  /* 0x0000000f00be7210 */ /* 0x000fe20007ffe099 */
[----:B------:R-:W-:Y:S01]  /*3a50*/  IMAD.IADD R153, R21, 0x1, R156 ;  /* 0x0000000115997824 */ /* 0x000fe200078e029c */
[----:B------:R-:W-:Y:S03]  /*3a60*/  LDS.U8 R152, [R187+0x20800] ;  /* 0x02080000bb987984 */ /* 0x000fe60000000000 */
[C---:B------:R-:W-:Y:S01]  /*3a70*/  VIADD R15, R190.reuse, 0x20800 ;  /* 0x00020800be0f7836 */ /* 0x040fe20000000000 */
[----:B------:R-:W-:Y:S01]  /*3a80*/  LDS.U8 R21, [R156] ;  /* 0x000000009c157984 */ /* 0x000fe20000000000 */
[----:B------:R-:W-:-:S02]  /*3a90*/  VIADD R186, R190, 0x20a40 ;  /* 0x00020a40beba7836 */ /* 0x000fc40000000000 */
[----:B------:R-:W-:Y:S01]  /*3aa0*/  @P2 VIADD R186, R15, 0x1c0 ;  /* 0x000001c00fba2836 */ /* 0x000fe20000000000 */
[----:B------:R-:W-:Y:S01]  /*3ab0*/  LDS.U8 R155, [R153] ;  /* 0x00000000999b7984 */ /* 0x000fe20000000000 */
[C---:B------:R-:W-:Y:S01]  /*3ac0*/  R2P PR, R154.reuse, 0x6 ;  /* 0x000000069a007804 */ /* 0x040fe20000000000 */
[----:B------:R-:W-:Y:S01]  /*3ad0*/  IMAD.SHL.U32 R154, R154, 0x10, RZ ;  /* 0x000000109a9a7824 */ /* 0x000fe200078e00ff */
[----:B------:R-:W-:Y:S01]  /*3ae0*/  ISETP.NE.U32.AND P3, PT, R185, 0x1, PT ;  /* 0x00000001b900780c */ /* 0x000fe20003f65070 */
[----:B------:R-:W0:Y:S03]  /*3af0*/  LDS.U8 R15, [R184+0x20800] ;  /* 0x02080000b80f7984 */ /* 0x000e260000000000 */
[----:B------:R-:W-:Y:S01]  /*3b00*/  LOP3.LUT R154, R154, 0x70, RZ, 0xc0, !PT ;  /* 0x000000709a9a7812 */ /* 0x000fe200078ec0ff */
[----:B------:R1:W2:Y:S04]  /*3b10*/  LDS.U8 R175, [R153+0x400] ;  /* 0x0004000099af7984 */ /* 0x0002a80000000000 */
[----:B------:R3:W4:Y:S01]  /*3b20*/  LDS.U8 R182, [R188+0x20c00] ;  /* 0x020c0000bcb67984 */ /* 0x0007220000000000 */
[----:B------:R-:W-:-:S03]  /*3b30*/  IMAD R154, R13, 0x800, R154 ;  /* 0x000008000d9a7824 */ /* 0x000fc600078e029a */
[----:B------:R-:W4:Y:S01]  /*3b40*/  LDS.U8 R183, [R178+0x400] ;  /* 0x00040000b2b77984 */ /* 0x000f220000000000 */
[----:B-1----:R-:W-:Y:S01]  /*3b50*/  SEL R153, R173, 0xe0, !P1 ;  /* 0x000000e0ad997807 */ /* 0x002fe20004800000 */
[----:B------:R-:W-:Y:S01]  /*3b60*/  IMAD R13, R3, 0x4000, R154 ;  /* 0x00004000030d7824 */ /* 0x000fe200078e029a */
[----:B------:R-:W-:Y:S01]  /*3b70*/  ISETP.NE.AND P1, PT, R20, 0x4, PT ;  /* 0x000000041400780c */ /* 0x000fe20003f25270 */
[----:B------:R-:W1:Y:S01]  /*3b80*/  LDS.U8 R184, [R189+0x20c00] ;  /* 0x020c0000bdb87984 */ /* 0x000e620000000000 */
[----:B---3--:R-:W-:Y:S01]  /*3b90*/  SEL R188, R172, 0x70, P3 ;  /* 0x00000070acbc7807 */ /* 0x008fe20001800000 */
[----:B------:R-:W-:Y:S02]  /*3ba0*/  IMAD R153, R170, R153, RZ ;  /* 0x00000099aa997224 */ /* 0x000fe400078e02ff */
[----:B------:R-:W3:Y:S01]  /*3bb0*/  LDS.U8 R156, [R180+0x400] ;  /* 0x00040000b49c7984 */ /* 0x000ee20000000000 */
[----:B------:R-:W-:Y:S01]  /*3bc0*/  NOP ;  /* 0x0000000000007918 */ /* 0x000fe20000000000 */
[----:B------:R-:W-:-:S05]  /*3bd0*/  IMAD R153, R19, R188, R153 ;  /* 0x000000bc13997224 */ /* 0x000fca00078e0299 */
[----:B------:R-:W-:-:S05]  /*3be0*/  IADD3 R153, R0, R13, R153 ;  /* 0x0000000d00997210 */ /* 0x000fca0007ffe099 */
[C---:B------:R-:W-:Y:S02]  /*3bf0*/  VIADD R13, R153.reuse, 0x20800 ;  /* 0x00020800990d7836 */ /* 0x040fe40000000000 */
[----:B------:R-:W-:Y:S01]  /*3c00*/  VIADD R154, R153, 0x20a40 ;  /* 0x00020a40999a7836 */ /* 0x000fe20000000000 */
[----:B0-----:R0:W-:Y:S01]  /*3c10*/  STS.U8 [R190+0x20800], R15 ;  /* 0x0208000fbe007388 */ /* 0x0011e20000000000 */
[----:B------:R-:W-:-:S03]  /*3c20*/  @P2 VIADD R154, R13, 0x1c0 ;  /* 0x000001c00d9a2836 */ /* 0x000fc60000000000 */
[----:B------:R0:W-:Y:S04]  /*3c30*/  STS.U8 [R186], R21 ;  /* 0x00000015ba007388 */ /* 0x0001e80000000000 */
[----:B------:R0:W-:Y:S04]  /*3c40*/  STS.U8 [R190+0x20c00], R152 ;  /* 0x020c0098be007388 */ /* 0x0001e80000000000 */
[----:B------:R0:W-:Y:S04]  /*3c50*/  STS.U8 [R186+0x400], R155 ;  /* 0x0004009bba007388 */ /* 0x0001e80000000000 */
[----:B------:R0:W-:Y:S04]  /*3c60*/  STS.U8 [R190+0x20801], R157 ;  /* 0x0208019dbe007388 */ /* 0x0001e80000000000 */
[----:B------:R0:W-:Y:S04]  /*3c70*/  STS.U8 [R186+0x1], R158 ;  /* 0x0000019eba007388 */ /* 0x0001e80000000000 */
[----:B------:R0:W-:Y:S04]  /*3c80*/  STS.U8 [R190+0x20c01], R159 ;  /* 0x020c019fbe007388 */ /* 0x0001e80000000000 */
[----:B--2---:R0:W-:Y:S04]  /*3c90*/  STS.U8 [R186+0x401], R175 ;  /* 0x000401afba007388 */ /* 0x0041e80000000000 */
[----:B------:R0:W-:Y:S04]  /*3ca0*/  STS.U8 [R190+0x20804], R176 ;  /* 0x020804b0be007388 */ /* 0x0001e80000000000 */
[----:B------:R0:W-:Y:S04]  /*3cb0*/  STS.U8 [R186+0x4], R177 ;  /* 0x000004b1ba007388 */ /* 0x0001e80000000000 */
[----:B------:R0:W-:Y:S04]  /*3cc0*/  STS.U8 [R190+0x20c04], R179 ;  /* 0x020c04b3be007388 */ /* 0x0001e80000000000 */
[----:B------:R0:W-:Y:S04]  /*3cd0*/  STS.U8 [R186+0x404], R181 ;  /* 0x000404b5ba007388 */ /* 0x0001e80000000000 */
[----:B----4-:R0:W-:Y:S04]  /*3ce0*/  STS.U8 [R190+0x20805], R182 ;  /* 0x020805b6be007388 */ /* 0x0101e80000000000 */
[----:B------:R0:W-:Y:S04]  /*3cf0*/  STS.U8 [R186+0x5], R183 ;  /* 0x000005b7ba007388 */ /* 0x0001e80000000000 */
[----:B-1----:R0:W-:Y:S04]  /*3d00*/  STS.U8 [R190+0x20c05], R184 ;  /* 0x020c05b8be007388 */ /* 0x0021e80000000000 */
[----:B---3--:R0:W-:Y:S04]  /*3d10*/  STS.U8 [R186+0x405], R156 ;  /* 0x0004059cba007388 */ /* 0x0081e80000000000 */
        /* <DEDUP_REMOVED lines=9> */
[----:B------:R-:W1:Y:S01]  /*3db0*/  LDC R11, c[0x0][0x28c] ;  /* 0x0000a300ff0b7b82 */ /* 0x000e620000000800 */
[----:B------:R-:W-:Y:S01]  /*3dc0*/  UMOV UR5, UR39 ;  /* 0x0000002700057c82 */ /* 0x000fe20008000000 */
[----:B-1----:R-:W-:-:S13]  /*3dd0*/  ISETP.GE.AND P1, PT, R11, 0x101, PT ;  /* 0x000001010b00780c */ /* 0x002fda0003f26270 */
[----:B------:R-:W-:Y:S05]  /*3de0*/  @!P1 BRA `(.L_x_30) ;  /* 0x0000001c00149947 */ /* 0x000fea0003800000 */
[----:B------:R-:W-:Y:S01]  /*3df0*/  R2UR UR7, R3 ;  /* 0x00000000030772ca */ /* 0x000fe200000e0000 */
[----:B------:R-:W-:Y:S01]  /*3e00*/  UIADD3 UR6, UR41, -0x1, URZ ;  /* 0xffffffff29067890 */ /* 0x000fe2000fffe03f */
[----:B------:R-:W-:-:S13]  /*3e10*/  UMOV UR5, UR39 ;  /* 0x0000002700057c82 */ /* 0x000fda0008000000 */
.L_x_40:
[----:B------:R-:W-:-:S04]  /*3e20*/  UIADD3 UR8, UR7, 0x1, URZ ;  /* 0x0000000107087890 */ /* 0x000fc8000fffe03f */
[----:B------:R-:W-:-:S04]  /*3e30*/  UISETP.NE.AND UP0, UPT, UR8, 0x4, UPT ;  /* 0x000000040800788c */ /* 0x000fc8000bf05270 */
[----:B------:R-:W-:Y:S02]  /*3e40*/  USEL UR9, URZ, 0x1, UP0 ;  /* 0x000000013f097887 */ /* 0x000fe40008000000 */
[----:B------:R-:W-:-:S04]  /*3e50*/  USEL UR8, UR8, URZ, UP0 ;  /* 0x0000003f08087287 */ /* 0x000fc80008000000 */
[----:B------:R-:W-:Y:S02]  /*3e60*/  LOP3.LUT R171, R171, UR9, RZ, 0x3c, !PT ;  /* 0x00000009abab7c12 */ /* 0x000fe4000f8e3cff */
[----:B------:R-:W-:Y:S01]  /*3e70*/  IMAD.U32 R3, RZ, RZ, UR8 ;  /* 0x00000008ff037e24 */ /* 0x000fe2000f8e00ff */
[----:B0-----:R-:W-:Y:S06]  /*3e80*/  @!P0 BRA `(.L_x_31) ;  /* 0x0000000000048947 */ /* 0x001fec0003800000 */
[----:B------:R-:W-:Y:S01]  /*3e90*/  BPT.TRAP 0x1 ;  /* 0x000000040000795c */ /* 0x000fe20000300000 */
.L_x_31:
[----:B------:R-:W1:Y:S01]  /*3ea0*/  S2UR UR9, SR_CgaCtaId ;  /* 0x00000000000979c3 */ /* 0x000e620000008800 */
[----:B------:R-:W-:Y:S01]  /*3eb0*/  UMOV UR8, 0x400 ;  /* 0x0000040000087882 */ /* 0x000fe20000000000 */
[----:B------:R-:W-:Y:S01]  /*3ec0*/  USHF.L.U32 UR10, UR7, 0xf, URZ ;  /* 0x0000000f070a7899 */ /* 0x000fe2000800063f */
[----:B------:R-:W-:Y:S01]  /*3ed0*/  SHF.L.U32 R11, R171, 0x1f, RZ ;  /* 0x0000001fab0b7819 */ /* 0x000fe200000006ff */
[----:B------:R-:W-:Y:S02]  /*3ee0*/  UMOV UR11, 0x40000040 ;  /* 0x40000040000b7882 */ /* 0x000fe40000000000 */
[----:B------:R-:W-:Y:S02]  /*3ef0*/  UMOV UR15, UR11 ;  /* 0x0000000b000f7c82 */ /* 0x000fe40008000000 */
[----:B------:R-:W-:Y:S01]  /*3f00*/  LOP3.LUT R13, R5, UR10, RZ, 0xfc, !PT ;  /* 0x0000000a050d7c12 */ /* 0x000fe2000f8efcff */
[----:B------:R-:W-:-:S07]  /*3f10*/  ULEA UR10, UR7, UR4, 0xa ;  /* 0x00000004070a7291 */ /* 0x000fce000f8e503f */
[----:B------:R-:W-:Y:S01]  /*3f20*/  UMOV UR14, UR10 ;  /* 0x0000000a000e7c82 */ /* 0x000fe20008000000 */
[----:B-1----:R-:W-:-:S06]  /*3f30*/  ULEA UR8, UR9, UR8, 0x18 ;  /* 0x0000000809087291 */ /* 0x002fcc000f8ec03f */
[----:B------:R-:W-:Y:S01]  /*3f40*/  IMAD.U32 R0, RZ, RZ, UR8 ;  /* 0x00000008ff007e24 */ /* 0x000fe2000f8e00ff */
[----:B------:R-:W-:-:S03]  /*3f50*/  UIADD3 UR8, UR10, 0x2, URZ ;  /* 0x000000020a087890 */ /* 0x000fc6000fffe03f */
[----:B------:R-:W-:Y:S02]  /*3f60*/  IMAD.IADD R13, R0, 0x1, R13 ;  /* 0x00000001000d7824 */ /* 0x000fe400078e020d */
[----:B------:R-:W-:Y:S02]  /*3f70*/  IMAD R12, R3, 0x8, R0 ;  /* 0x00000008030c7824 */ /* 0x000fe400078e0200 */
[--C-:B0-----:R-:W-:Y:S02]  /*3f80*/  IMAD.IADD R15, R6, 0x1, R13.reuse ;  /* 0x00000001060f7824 */ /* 0x101fe400078e020d */
[C---:B------:R-:W-:Y:S01]  /*3f90*/  IMAD.IADD R10, R4.reuse, 0x1, R13 ;  /* 0x00000001040a7824 */ /* 0x040fe200078e020d */
[----:B------:R0:W1:Y:S01]  /*3fa0*/  SYNCS.PHASECHK.TRANS64.TRYWAIT P1, [R12+URZ], R11 ;  /* 0x0000000b0c0075a7 */ /* 0x000062000802017f */
[----:B------:R-:W-:Y:S01]  /*3fb0*/  IMAD.IADD R19, R4, 0x1, R15 ;  /* 0x0000000104137824 */ /* 0x000fe200078e020f */
[----:B------:R-:W-:Y:S04]  /*3fc0*/  LDS.U8 R20, [R13+0x1800] ;  /* 0x001800000d147984 */ /* 0x000fe80000000000 */
[----:B------:R-:W2:Y:S04]  /*3fd0*/  LDS.U8 R21, [R15+0x1800] ;  /* 0x001800000f157984 */ /* 0x000ea80000000000 */
[----:B------:R-:W3:Y:S04]  /*3fe0*/  LDS.U8 R153, [R10+0x1800] ;  /* 0x001800000a997984 */ /* 0x000ee80000000000 */
[----:B------:R-:W-:Y:S04]  /*3ff0*/  LDS.U8 R152, [R13+0x1808] ;  /* 0x001808000d987984 */ /* 0x000fe80000000000 */
[----:B------:R-:W4:Y:S04]  /*4000*/  LDS.U8 R157, [R15+0x1808] ;  /* 0x001808000f9d7984 */ /* 0x000f280000000000 */
[----:B------:R-:W0:Y:S04]  /*4010*/  LDS.U8 R159, [R10+0x1808] ;  /* 0x001808000a9f7984 */ /* 0x000e280000000000 */
[----:B------:R-:W-:Y:S04]  /*4020*/  LDS.U8 R154, [R13+0x2000] ;  /* 0x002000000d9a7984 */ /* 0x000fe80000000000 */
[----:B------:R-:W1:Y:S04]  /*4030*/  LDS.U8 R175, [R15+0x2000] ;  /* 0x002000000faf7984 */ /* 0x000e680000000000 */
[----:B------:R-:W1:Y:S04]  /*4040*/  LDS.U8 R177, [R10+0x2000] ;  /* 0x002000000ab17984 */ /* 0x000e680000000000 */
[----:B------:R-:W-:Y:S04]  /*4050*/  LDS.U8 R156, [R13+0x2008] ;  /* 0x002008000d9c7984 */ /* 0x000fe80000000000 */
[----:B------:R-:W1:Y:S04]  /*4060*/  LDS.U8 R181, [R15+0x2008] ;  /* 0x002008000fb57984 */ /* 0x000e680000000000 */
[----:B------:R-:W1:Y:S01]  /*4070*/  LDS.U8 R183, [R10+0x2008] ;  /* 0x002008000ab77984 */ /* 0x000e620000000000 */
[----:B--2---:R-:W-:-:S03]  /*4080*/  PRMT R20, R21, 0x7604, R20 ;  /* 0x0000760415147816 */ /* 0x004fc60000000014 */
[----:B------:R-:W-:Y:S01]  /*4090*/  LDS.U8 R158, [R13+0x5800] ;  /* 0x005800000d9e7984 */ /* 0x000fe20000000000 */
[----:B---3--:R-:W-:-:S03]  /*40a0*/  PRMT R20, R153, 0x7054, R20 ;  /* 0x0000705499147816 */ /* 0x008fc60000000014 */
[----:B------:R-:W2:Y:S04]  /*40b0*/  LDS.U8 R185, [R15+0x5800] ;  /* 0x005800000fb97984 */ /* 0x000ea80000000000 */
[----:B------:R-:W3:Y:S01]  /*40c0*/  LDS.U8 R174, [R10+0x5800] ;  /* 0x005800000aae7984 */ /* 0x000ee20000000000 */
[----:B----4-:R-:W-:-:S03]  /*40d0*/  PRMT R152, R157, 0x7604, R152 ;  /* 0x000076049d987816 */ /* 0x010fc60000000098 */
[----:B------:R-:W-:Y:S01]  /*40e0*/  LDS.U8 R176, [R13+0x5808] ;  /* 0x005808000db07984 */ /* 0x000fe20000000000 */
[----:B0-----:R-:W-:-:S03]  /*40f0*/  PRMT R152, R159, 0x7054, R152 ;  /* 0x000070549f987816 */ /* 0x001fc60000000098 */
[----:B------:R-:W0:Y:S04]  /*4100*/  LDS.U8 R189, [R15+0x5808] ;  /* 0x005808000fbd7984 */ /* 0x000e280000000000 */
[----:B------:R-:W4:Y:S01]  /*4110*/  LDS.U8 R191, [R10+0x5808] ;  /* 0x005808000abf7984 */ /* 0x000f220000000000 */
[----:B-1----:R-:W-:-:S03]  /*4120*/  PRMT R154, R175, 0x7604, R154 ;  /* 0x00007604af9a7816 */ /* 0x002fc6000000009a */
[----:B------:R-:W-:Y:S01]  /*4130*/  LDS.U8 R178, [R13+0x6000] ;  /* 0x006000000db27984 */ /* 0x000fe20000000000 */
[----:B------:R-:W-:-:S03]  /*4140*/  PRMT R154, R177, 0x7054, R154 ;  /* 0x00007054b19a7816 */ /* 0x000fc6000000009a */
[----:B------:R-:W1:Y:S04]  /*4150*/  LDS.U8 R195, [R15+0x6000] ;  /* 0x006000000fc37984 */ /* 0x000e680000000000 */
[----:B------:R-:W1:Y:S01]  /*4160*/  LDS.U8 R197, [R10+0x6000] ;  /* 0x006000000ac57984 */ /* 0x000e620000000000 */
[----:B------:R-:W-:-:S03]  /*4170*/  PRMT R156, R181, 0x7604, R156 ;  /* 0x00007604b59c7816 */ /* 0x000fc6000000009c */
[----:B------:R-:W-:Y:S01]  /*4180*/  LDS.U8 R180, [R13+0x6008] ;  /* 0x006008000db47984 */ /* 0x000fe20000000000 */
[----:B------:R-:W-:-:S03]  /*4190*/  PRMT R183, R183, 0x7054, R156 ;  /* 0x00007054b7b77816 */ /* 0x000fc6000000009c */
[----:B------:R-:W1:Y:S04]  /*41a0*/  LDS.U8 R201, [R15+0x6008] ;  /* 0x006008000fc97984 */ /* 0x000e680000000000 */
[----:B------:R-:W1:Y:S01]  /*41b0*/  LDS.U8 R203, [R10+0x6008] ;  /* 0x006008000acb7984 */ /* 0x000e620000000000 */
[----:B--2---:R-:W-:-:S03]  /*41c0*/  PRMT R185, R185, 0x7604, R158 ;  /* 0x00007604b9b97816 */ /* 0x004fc6000000009e */
[----:B------:R-:W2:Y:S01]  /*41d0*/  LDS.U8 R155, [R19+0x1800] ;  /* 0x00180000139b7984 */ /* 0x000ea20000000000 */
[----:B---3--:R-:W-:-:S03]  /*41e0*/  PRMT R174, R174, 0x7054, R185 ;  /* 0x00007054aeae7816 */ /* 0x008fc600000000b9 */
[----:B------:R-:W3:Y:S04]  /*41f0*/  LDS.U8 R173, [R19+0x1808] ;  /* 0x0018080013ad7984 */ /* 0x000ee80000000000 */
[----:B------:R-:W3:Y:S01]  /*4200*/  LDS.U8 R179, [R19+0x2000] ;  /* 0x0020000013b37984 */ /* 0x000ee20000000000 */
[----:B0-----:R-:W-:-:S03]  /*4210*/  PRMT R176, R189, 0x7604, R176 ;  /* 0x00007604bdb07816 */ /* 0x001fc600000000b0 */
[----:B------:R-:W0:Y:S01]  /*4220*/  LDS.U8 R172, [R19+0x2008] ;  /* 0x0020080013ac7984 */ /* 0x000e220000000000 */
[----:B----4-:R-:W-:-:S03]  /*4230*/  PRMT R176, R191, 0x7054, R176 ;  /* 0x00007054bfb07816 */ /* 0x010fc600000000b0 */
[----:B------:R-:W4:Y:S04]  /*4240*/  LDS.U8 R187, [R19+0x5800] ;  /* 0x0058000013bb7984 */ /* 0x000f280000000000 */
[----:B------:R-:W4:Y:S01]  /*4250*/  LDS.U8 R193, [R19+0x5808] ;  /* 0x0058080013c17984 */ /* 0x000f220000000000 */
[----:B-1----:R-:W-:-:S03]  /*4260*/  PRMT R178, R195, 0x7604, R178 ;  /* 0x00007604c3b27816 */ /* 0x002fc600000000b2 */
[----:B------:R-:W1:Y:S01]  /*4270*/  LDS.U8 R199, [R19+0x6000] ;  /* 0x0060000013c77984 */ /* 0x000e620000000000 */
[----:B------:R-:W-:-:S03]  /*4280*/  PRMT R178, R197, 0x7054, R178 ;  /* 0x00007054c5b27816 */ /* 0x000fc600000000b2 */
[----:B------:R-:W1:Y:S01]  /*4290*/  LDS.U8 R205, [R19+0x6008] ;  /* 0x0060080013cd7984 */ /* 0x000e620000000000 */
[----:B------:R-:W-:Y:S01]  /*42a0*/  @!PT LDS RZ, [RZ] ;  /* 0x00000000fffff984 */ /* 0x000fe20000000800 */
[----:B------:R-:W-:Y:S01]  /*42b0*/  @!PT LDS RZ, [RZ] ;  /* 0x00000000fffff984 */ /* 0x000fe20000000800 */
[----:B------:R-:W-:Y:S01]  /*42c0*/  @!PT LDS RZ, [RZ] ;  /* 0x00000000fffff984 */ /* 0x000fe20000000800 */
[----:B------:R-:W-:Y:S01]  /*42d0*/  @!PT LDS RZ, [RZ] ;  /* 0x00000000fffff984 */ /* 0x000fe20000000800 */
[----:B------:R2:W-:Y:S06]  /*42e0*/  MEMBAR.ALL.CTA ;  /* 0x0000000000007992 */ /* 0x0005ec0000008000 */
[----:B--2---:R-:W2:Y:S01]  /*42f0*/  FENCE.VIEW.ASYNC.S ;  /* 0x00000000000073c6 */ /* 0x004ea20000000000 */
[----:B------:R-:W-:-:S04]  /*4300*/  PRMT R180, R201, 0x7604, R180 ;  /* 0x00007604c9b47816 */ /* 0x000fc800000000b4 */
[----:B------:R-:W-:Y:S02]  /*4310*/  PRMT R180, R203, 0x7054, R180 ;  /* 0x00007054cbb47816 */ /* 0x000fe400000000b4 */
[----:B------:R-:W-:Y:S02]  /*4320*/  PRMT R156, R155, 0x654, R20 ;  /* 0x000006549b9c7816 */ /* 0x000fe40000000014 */
[----:B---3--:R-:W-:Y:S02]  /*4330*/  PRMT R157, R173, 0x654, R152 ;  /* 0x00000654ad9d7816 */ /* 0x008fe40000000098 */
[----:B------:R-:W-:Y:S02]  /*4340*/  PRMT R158, R179, 0x654, R154 ;  /* 0x00000654b39e7816 */ /* 0x000fe4000000009a */
[----:B0-----:R-:W-:Y:S01]  /*4350*/  PRMT R159, R172, 0x654, R183 ;  /* 0x00000654ac9f7816 */ /* 0x001fe200000000b7 */
[----:B--2---:R-:W-:Y:S06]  /*4360*/  BAR.SYNC.DEFER_BLOCKING 0x2, 0x100 ;  /* 0x0084000000007b1d */ /* 0x004fec0000010000 */
[----:B------:R-:W-:-:S06]  /*4370*/  WARPGROUP.ARRIVE ;  /* 0x00000000000079c5 */ /* 0x000fcc0000000000 */
[----:B------:R-:W-:Y:S03]  /*4380*/  QGMMA.64x128x32.F32.E5M2.E4M3 R88, R160, gdesc[UR8], R88, gsb0 ;  /* 0x01e00008a0587df3 */ /* 0x000fe60008001858 */
[----:B------:R-:W-:Y:S02]  /*4390*/  WARPGROUP.DEPBAR.LE gsb0, 0x0 ;  /* 0x00008000000079c5 */ /* 0x000fe40000010000 */
[----:B------:R-:W-:Y:S01]  /*43a0*/  WARPGROUP.ARRIVE ;  /* 0x00000000000079c5 */ /* 0x000fe20000000000 */
[----:B----4-:R-:W-:Y:S02]  /*43b0*/  PRMT R160, R187, 0x654, R174 ;  /* 0x00000654bba07816 */ /* 0x010fe400000000ae */
[----:B------:R-:W-:Y:S02]  /*43c0*/  PRMT R161, R193, 0x654, R176 ;  /* 0x00000654c1a17816 */ /* 0x000fe400000000b0 */
[----:B-1----:R-:W-:-:S02]  /*43d0*/  PRMT R162, R199, 0x654, R178 ;  /* 0x00000654c7a27816 */ /* 0x002fc400000000b2 */
[----:B------:R-:W-:Y:S01]  /*43e0*/  QGMMA.64x128x32.F32.E5M2.E4M3 R24, R164, gdesc[UR12], R24, gsb0 ;  /* 0x01e0000ca4187df3 */ /* 0x000fe20008001818 */
[----:B------:R-:W-:Y:S01]  /*43f0*/  UMOV UR14, UR8 ;  /* 0x00000008000e7c82 */ /* 0x000fe20008000000 */
[----:B------:R-:W-:Y:S01]  /*4400*/  UMOV UR15, 0x40000040 ;  /* 0x40000040000f7882 */ /* 0x000fe20000000000 */
[----:B------:R-:W-:Y:S01]  /*4410*/  PRMT R163, R205, 0x654, R180 ;  /* 0x00000654cda37816 */ /* 0x000fe200000000b4 */
[----:B------:R-:W-:Y:S02]  /*4420*/  WARPGROUP.DEPBAR.LE gsb0, 0x0 ;  /* 0x00008000000079c5 */ /* 0x000fe40000010000 */
[----:B------:R-:W-:-:S06]  /*4430*/  WARPGROUP.ARRIVE ;  /* 0x00000000000079c5 */ /* 0x000fcc0000000000 */
[----:B------:R-:W-:Y:S03]  /*4440*/  QGMMA.64x128x32.F32.E5M2.E4M3 R88, R156, gdesc[UR12], R88, gsb0 ;  /* 0x01e0000c9c587df3 */ /* 0x000fe60008001858 */
[----:B------:R-:W-:Y:S02]  /*4450*/  WARPGROUP.DEPBAR.LE gsb0, 0x0 ;  /* 0x00008000000079c5 */ /* 0x000fe40000010000 */
[----:B------:R-:W-:-:S07]  /*4460*/  WARPGROUP.ARRIVE ;  /* 0x00000000000079c5 */ /* 0x000fce0000000000 */
        /* <DEDUP_REMOVED lines=48> */
[----:B------:R-:W-:Y:S02]  /*4770*/  PRMT R164, R191, 0x7054, R164 ;  /* 0x00007054bfa47816 */ /* 0x000fe400000000a4 */
[----:B------:R-:W-:Y:S02]  /*4780*/  PRMT R166, R197, 0x7054, R166 ;  /* 0x00007054c5a67816 */ /* 0x000fe400000000a6 */
[----:B0-----:R-:W-:Y:S02]  /*4790*/  PRMT R152, R155, 0x654, R20 ;  /* 0x000006549b987816 */ /* 0x001fe40000000014 */
[----:B------:R-:W-:Y:S02]  /*47a0*/  PRMT R153, R154, 0x654, R159 ;  /* 0x000006549a997816 */ /* 0x000fe4000000009f */
[----:B-1----:R-:W-:-:S02]  /*47b0*/  PRMT R154, R165, 0x654, R156 ;  /* 0x00000654a59a7816 */ /* 0x002fc4000000009c */
[----:B--2---:R-:W-:Y:S02]  /*47c0*/  PRMT R155, R175, 0x654, R158 ;  /* 0x00000654af9b7816 */ /* 0x004fe4000000009e */
[----:B------:R-:W-:Y:S02]  /*47d0*/  PRMT R156, R181, 0x654, R160 ;  /* 0x00000654b59c7816 */ /* 0x000fe400000000a0 */
[----:B---3--:R-:W-:Y:S02]  /*47e0*/  PRMT R157, R187, 0x654, R162 ;  /* 0x00000654bb9d7816 */ /* 0x008fe400000000a2 */
[----:B------:R-:W-:Y:S02]  /*47f0*/  PRMT R158, R193, 0x654, R164 ;  /* 0x00000654c19e7816 */ /* 0x000fe400000000a4 */
[----:B----4-:R-:W-:Y:S01]  /*4800*/  PRMT R159, R199, 0x654, R166 ;  /* 0x00000654c79f7816 */ /* 0x010fe200000000a6 */
[----:B------:R-:W-:Y:S06]  /*4810*/  @!P0 BRA `(.L_x_32) ;  /* 0x0000000000048947 */ /* 0x000fec0003800000 */
[----:B------:R-:W-:Y:S01]  /*4820*/  BPT.TRAP 0x1 ;  /* 0x000000040000795c */ /* 0x000fe20000300000 */
.L_x_32:
[----:B------:R-:W-:Y:S01]  /*4830*/  UISETP.GT.U32.AND UP0, UPT, UR40, 0x1, UPT ;  /* 0x000000012800788c */ /* 0x000fe2000bf04070 */
[----:B------:R-:W-:-:S04]  /*4840*/  IMAD.U32 R21, RZ, RZ, UR5 ;  /* 0x00000005ff157e24 */ /* 0x000fc8000f8e00ff */
[----:B------:R-:W-:Y:S01]  /*4850*/  IMAD R20, R21, 0x8, R0 ;  /* 0x0000000815147824 */ /* 0x000fe200078e0200 */
[----:B------:R-:W-:-:S03]  /*4860*/  PLOP3.LUT P2, PT, PT, PT, UP0, 0x80, 0x0 ;  /* 0x000000000000781c */ /* 0x000fc60003f4f008 */
[----:B------:R-:W-:-:S05]  /*4870*/  VIADD R20, R20, 0x20 ;  /* 0x0000002014147836 */ /* 0x000fca0000000000 */
[----:B------:R-:W-:-:S04]  /*4880*/  PRMT R20, RZ, 0x654, R20 ;  /* 0x00000654ff147816 */ /* 0x000fc80000000014 */
[----:B------:R0:W-:Y:S01]  /*4890*/  SYNCS.ARRIVE.TRANS64.RED.A1T0 RZ, [R20+URZ], RZ ;  /* 0x000000ff14ff79a7 */ /* 0x0001e2000810043f */
[----:B------:R-:W-:Y:S05]  /*48a0*/  @P2 BRA `(.L_x_33) ;  /* 0x0000000000042947 */ /* 0x000fea0003800000 */
[----:B------:R-:W-:Y:S01]  /*48b0*/  BPT.TRAP 0x1 ;  /* 0x000000040000795c */ /* 0x000fe20000300000 */
.L_x_33:
[----:B------:R-:W-:Y:S01]  /*48c0*/  UIADD3 UR8, UR10, 0x4, URZ ;  /* 0x000000040a087890 */ /* 0x000fe2000fffe03f */
[----:B------:R-:W-:Y:S01]  /*48d0*/  WARPGROUP.ARRIVE ;  /* 0x00000000000079c5 */ /* 0x000fe20000000000 */
[----:B------:R-:W-:Y:S01]  /*48e0*/  UMOV UR15, 0x40000040 ;  /* 0x40000040000f7882 */ /* 0x000fe20000000000 */
[----:B------:R-:W-:-:S04]  /*48f0*/  UIADD3 UR5, UR5, 0x1, URZ ;  /* 0x0000000105057890 */ /* 0x000fc8000fffe03f */
[----:B------:R-:W-:Y:S01]  /*4900*/  UMOV UR14, UR8 ;  /* 0x00000008000e7c82 */ /* 0x000fe20008000000 */
[----:B------:R-:W-:Y:S01]  /*4910*/  UISETP.NE.AND UP0, UPT, UR5, 0x4, UPT ;  /* 0x000000040500788c */ /* 0x000fe2000bf05270 */
[----:B------:R-:W-:Y:S03]  /*4920*/  QGMMA.64x128x32.F32.E5M2.E4M3 R88, R152, gdesc[UR12], R88, gsb0 ;  /* 0x01e0000c98587df3 */ /* 0x000fe60008001858 */
[----:B------:R-:W-:Y:S01]  /*4930*/  USEL UR5, UR5, URZ, UP0 ;  /* 0x0000003f05057287 */ /* 0x000fe20008000000 */
[----:B------:R-:W-:Y:S02]  /*4940*/  WARPGROUP.DEPBAR.LE gsb0, 0x0 ;  /* 0x00008000000079c5 */ /* 0x000fe40000010000 */
[----:B------:R-:W-:-:S06]  /*4950*/  WARPGROUP.ARRIVE ;  /* 0x00000000000079c5 */ /* 0x000fcc0000000000 */
[----:B------:R-:W-:Y:S03]  /*4960*/  QGMMA.64x128x32.F32.E5M2.E4M3 R24, R156, gdesc[UR12], R24, gsb0 ;  /* 0x01e0000c9c187df3 */ /* 0x000fe60008001818 */
[----:B------:R-:W-:Y:S02]  /*4970*/  WARPGROUP.DEPBAR.LE gsb0, 0x0 ;  /* 0x00008000000079c5 */ /* 0x000fe40000010000 */
[----:B------:R-:W-:Y:S04]  /*4980*/  LDS.U8 R152, [R13+0x3808] ;  /* 0x003808000d987984 */ /* 0x000fe80000000000 */
[----:B------:R-:W1:Y:S04]  /*4990*/  LDS.U8 R155, [R15+0x3808] ;  /* 0x003808000f9b7984 */ /* 0x000e680000000000 */
[----:B------:R-:W-:Y:S04]  /*49a0*/  LDS.U8 R156, [R13+0x4000] ;  /* 0x004000000d9c7984 */ /* 0x000fe80000000000 */
[----:B------:R-:W-:Y:S04]  /*49b0*/  LDS.U8 R158, [R13+0x4008] ;  /* 0x004008000d9e7984 */ /* 0x000fe80000000000 */
[----:B------:R-:W2:Y:S04]  /*49c0*/  LDS.U8 R159, [R15+0x4000] ;  /* 0x004000000f9f7984 */ /* 0x000ea80000000000 */
[----:B------:R-:W3:Y:S04]  /*49d0*/  LDS.U8 R165, [R15+0x4008] ;  /* 0x004008000fa57984 */ /* 0x000ee80000000000 */
[----:B0-----:R-:W-:Y:S04]  /*49e0*/  LDS.U8 R20, [R13+0x3800] ;  /* 0x003800000d147984 */ /* 0x001fe80000000000 */
[----:B------:R-:W0:Y:S04]  /*49f0*/  LDS.U8 R21, [R15+0x3800] ;  /* 0x003800000f157984 */ /* 0x000e280000000000 */
[----:B------:R-:W-:Y:S04]  /*4a00*/  LDS.U8 R160, [R13+0x7800] ;  /* 0x007800000da07984 */ /* 0x000fe80000000000 */
[----:B------:R-:W-:Y:S04]  /*4a10*/  LDS.U8 R162, [R13+0x7808] ;  /* 0x007808000da27984 */ /* 0x000fe80000000000 */
[----:B------:R-:W-:Y:S04]  /*4a20*/  LDS.U8 R164, [R13+0x8000] ;  /* 0x008000000da47984 */ /* 0x000fe80000000000 */
[----:B------:R-:W-:Y:S01]  /*4a30*/  LDS.U8 R166, [R13+0x8008] ;  /* 0x008008000da67984 */ /* 0x000fe20000000000 */
[----:B-1----:R-:W-:-:S03]  /*4a40*/  PRMT R152, R155, 0x7604, R152 ;  /* 0x000076049b987816 */ /* 0x002fc60000000098 */
[----:B------:R-:W1:Y:S04]  /*4a50*/  LDS.U8 R175, [R15+0x7800] ;  /* 0x007800000faf7984 */ /* 0x000e680000000000 */
[----:B------:R-:W4:Y:S04]  /*4a60*/  LDS.U8 R181, [R15+0x7808] ;  /* 0x007808000fb57984 */ /* 0x000f280000000000 */
[----:B------:R-:W4:Y:S01]  /*4a70*/  LDS.U8 R187, [R15+0x8000] ;  /* 0x008000000fbb7984 */ /* 0x000f220000000000 */
[----:B--2---:R-:W-:-:S03]  /*4a80*/  PRMT R156, R159, 0x7604, R156 ;  /* 0x000076049f9c7816 */ /* 0x004fc6000000009c */
[----:B------:R-:W2:Y:S01]  /*4a90*/  LDS.U8 R193, [R15+0x8008] ;  /* 0x008008000fc17984 */ /* 0x000ea20000000000 */
[----:B---3--:R-:W-:-:S03]  /*4aa0*/  PRMT R158, R165, 0x7604, R158 ;  /* 0x00007604a59e7816 */ /* 0x008fc6000000009e */
[----:B------:R-:W3:Y:S04]  /*4ab0*/  LDS.U8 R157, [R10+0x3808] ;  /* 0x003808000a9d7984 */ /* 0x000ee80000000000 */
[----:B------:R-:W3:Y:S01]  /*4ac0*/  LDS.U8 R161, [R10+0x4000] ;  /* 0x004000000aa17984 */ /* 0x000ee20000000000 */
[----:B0-----:R-:W-:-:S03]  /*4ad0*/  PRMT R20, R21, 0x7604, R20 ;  /* 0x0000760415147816 */ /* 0x001fc60000000014 */
[----:B------:R-:W0:Y:S04]  /*4ae0*/  LDS.U8 R167, [R10+0x4008] ;  /* 0x004008000aa77984 */ /* 0x000e280000000000 */
[----:B------:R-:W0:Y:S04]  /*4af0*/  LDS.U8 R153, [R10+0x3800] ;  /* 0x003800000a997984 */ /* 0x000e280000000000 */
[----:B------:R-:W0:Y:S04]  /*4b00*/  LDS.U8 R177, [R10+0x7800] ;  /* 0x007800000ab17984 */ /* 0x000e280000000000 */
[----:B------:R-:W0:Y:S04]  /*4b10*/  LDS.U8 R183, [R10+0x7808] ;  /* 0x007808000ab77984 */ /* 0x000e280000000000 */
[----:B------:R-:W0:Y:S01]  /*4b20*/  LDS.U8 R189, [R10+0x8000] ;  /* 0x008000000abd7984 */ /* 0x000e220000000000 */
[----:B-1----:R-:W-:-:S03]  /*4b30*/  PRMT R160, R175, 0x7604, R160 ;  /* 0x00007604afa07816 */ /* 0x002fc600000000a0 */
[----:B------:R-:W1:Y:S01]  /*4b40*/  LDS.U8 R195, [R10+0x8008] ;  /* 0x008008000ac37984 */ /* 0x000e620000000000 */
[----:B----4-:R-:W-:-:S03]  /*4b50*/  PRMT R162, R181, 0x7604, R162 ;  /* 0x00007604b5a27816 */ /* 0x010fc600000000a2 */
[----:B------:R-:W4:Y:S01]  /*4b60*/  LDS.U8 R154, [R19+0x3808] ;  /* 0x00380800139a7984 */ /* 0x000f220000000000 */
[----:B------:R-:W-:-:S03]  /*4b70*/  PRMT R164, R187, 0x7604, R164 ;  /* 0x00007604bba47816 */ /* 0x000fc600000000a4 */
[----:B------:R-:W4:Y:S01]  /*4b80*/  LDS.U8 R163, [R19+0x4000] ;  /* 0x0040000013a37984 */ /* 0x000f220000000000 */
[----:B--2---:R-:W-:-:S03]  /*4b90*/  PRMT R166, R193, 0x7604, R166 ;  /* 0x00007604c1a67816 */ /* 0x004fc600000000a6 */
[----:B------:R-:W2:Y:S01]  /*4ba0*/  LDS.U8 R173, [R19+0x4008] ;  /* 0x0040080013ad7984 */ /* 0x000ea20000000000 */
[----:B---3--:R-:W-:-:S03]  /*4bb0*/  PRMT R157, R157, 0x7054, R152 ;  /* 0x000070549d9d7816 */ /* 0x008fc60000000098 */
[----:B------:R-:W3:Y:S01]  /*4bc0*/  LDS.U8 R13, [R19+0x3800] ;  /* 0x00380000130d7984 */ /* 0x000ee20000000000 */
[----:B------:R-:W-:-:S03]  /*4bd0*/  PRMT R156, R161, 0x7054, R156 ;  /* 0x00007054a19c7816 */ /* 0x000fc6000000009c */
[----:B------:R-:W3:Y:S01]  /*4be0*/  LDS.U8 R179, [R19+0x7800] ;  /* 0x0078000013b37984 */ /* 0x000ee20000000000 */
[----:B0-----:R-:W-:-:S03]  /*4bf0*/  PRMT R158, R167, 0x7054, R158 ;  /* 0x00007054a79e7816 */ /* 0x001fc6000000009e */
[----:B------:R-:W0:Y:S01]  /*4c00*/  LDS.U8 R185, [R19+0x7808] ;  /* 0x0078080013b97984 */ /* 0x000e220000000000 */
[----:B------:R-:W-:-:S03]  /*4c10*/  PRMT R20, R153, 0x7054, R20 ;  /* 0x0000705499147816 */ /* 0x000fc60000000014 */
[----:B------:R-:W0:Y:S01]  /*4c20*/  LDS.U8 R191, [R19+0x8000] ;  /* 0x0080000013bf7984 */ /* 0x000e220000000000 */
[----:B------:R-:W-:-:S03]  /*4c30*/  PRMT R160, R177, 0x7054, R160 ;  /* 0x00007054b1a07816 */ /* 0x000fc600000000a0 */
[----:B------:R-:W0:Y:S01]  /*4c40*/  LDS.U8 R15, [R19+0x8008] ;  /* 0x00800800130f7984 */ /* 0x000e220000000000 */
[----:B------:R-:W-:Y:S02]  /*4c50*/  PRMT R162, R183, 0x7054, R162 ;  /* 0x00007054b7a27816 */ /* 0x000fe400000000a2 */
[----:B------:R-:W-:Y:S02]  /*4c60*/  PRMT R164, R189, 0x7054, R164 ;  /* 0x00007054bda47816 */ /* 0x000fe400000000a4 */
[----:B-1----:R-:W-:Y:S02]  /*4c70*/  PRMT R166, R195, 0x7054, R166 ;  /* 0x00007054c3a67816 */ /* 0x002fe400000000a6 */
[----:B----4-:R-:W-:Y:S02]  /*4c80*/  PRMT R153, R154, 0x654, R157 ;  /* 0x000006549a997816 */ /* 0x010fe4000000009d */
[----:B------:R-:W-:Y:S02]  /*4c90*/  PRMT R154, R163, 0x654, R156 ;  /* 0x00000654a39a7816 */ /* 0x000fe4000000009c */
[----:B--2---:R-:W-:-:S02]  /*4ca0*/  PRMT R155, R173, 0x654, R158 ;  /* 0x00000654ad9b7816 */ /* 0x004fc4000000009e */
[----:B---3--:R-:W-:Y:S02]  /*4cb0*/  PRMT R152, R13, 0x654, R20 ;  /* 0x000006540d987816 */ /* 0x008fe40000000014 */
[----:B------:R-:W-:Y:S02]  /*4cc0*/  PRMT R156, R179, 0x654, R160 ;  /* 0x00000654b39c7816 */ /* 0x000fe400000000a0 */
[----:B0-----:R-:W-:Y:S02]  /*4cd0*/  PRMT R157, R185, 0x654, R162 ;  /* 0x00000654b99d7816 */ /* 0x001fe400000000a2 */
[----:B------:R-:W-:Y:S02]  /*4ce0*/  PRMT R158, R191, 0x654, R164 ;  /* 0x00000654bf9e7816 */ /* 0x000fe400000000a4 */
[----:B------:R-:W-:Y:S01]  /*4cf0*/  PRMT R159, R15, 0x654, R166 ;  /* 0x000006540f9f7816 */ /* 0x000fe200000000a6 */
[----:B------:R-:W-:Y:S06]  /*4d00*/  @!P0 BRA `(.L_x_34) ;  /* 0x0000000000048947 */ /* 0x000fec0003800000 */
[----:B------:R-:W-:Y:S01]  /*4d10*/  BPT.TRAP 0x1 ;  /* 0x000000040000795c */ /* 0x000fe20000300000 */
.L_x_34:
[----:B------:R-:W-:Y:S01]  /*4d20*/  IMAD.SHL.U32 R10, R3, 0x8000, RZ ;  /* 0x00008000030a7824 */ /* 0x000fe200078e00ff */
[----:B------:R-:W-:Y:S04]  /*4d30*/  BSSY B0, `(.L_x_35) ;  /* 0x0000006000007945 */ /* 0x000fe80003800000 */
[----:B------:R-:W-:-:S05]  /*4d40*/  LOP3.LUT R13, R10, R5, RZ, 0xfc, !PT ;  /* 0x000000050a0d7212 */ /* 0x000fca00078efcff */
[----:B------:R-:W-:Y:S01]  /*4d50*/  IMAD.IADD R165, R0, 0x1, R13 ;  /* 0x0000000100a57824 */ /* 0x000fe200078e020d */
[----:B------:R-:W-:Y:S06]  /*4d60*/  @P1 BRA `(.L_x_36) ;  /* 0x0000000000081947 */ /* 0x000fec0003800000 */
[----:B------:R-:W0:Y:S02]  /*4d70*/  SYNCS.PHASECHK.TRANS64.TRYWAIT P1, [R12+URZ], R11 ;  /* 0x0000000b0c0075a7 */ /* 0x000e24000802017f */
[----:B0-----:R-:W-:Y:S05]  /*4d80*/  @!P1 BRA `(.L_x_37) ;  /* 0x000000cc003c9947 */ /* 0x001fea0003800000 */
.L_x_36:
[----:B------:R-:W-:Y:S05]  /*4d90*/  BSYNC B0 ;  /* 0x0000000000007941 */ /* 0x000fea0003800000 */
.L_x_35:
[--C-:B------:R-:W-:Y:S01]  /*4da0*/  IMAD.IADD R167, R6, 0x1, R165.reuse ;  /* 0x0000000106a77824 */ /* 0x100fe200078e02a5 */
[----:B------:R-:W-:Y:S01]  /*4db0*/  LDS.U8 R13, [R165+0x808] ;  /* 0x00080800a50d7984 */ /* 0x000fe20000000000 */
[C---:B------:R-:W-:Y:S02]  /*4dc0*/  IMAD.IADD R175, R4.reuse, 0x1, R165 ;  /* 0x0000000104af7824 */ /* 0x040fe400078e02a5 */
[----:B------:R-:W-:Y:S01]  /*4dd0*/  IMAD.IADD R177, R4, 0x1, R167 ;  /* 0x0000000104b17824 */ /* 0x000fe200078e02a7 */
[----:B------:R-:W1:Y:S04]  /*4de0*/  LDS.U8 R162, [R167+0x808] ;  /* 0x00080800a7a27984 */ /* 0x000e680000000000 */
[----:B0-----:R-:W-:Y:S04]  /*4df0*/  LDS.U8 R11, [R165+0x800] ;  /* 0x00080000a50b7984 */ /* 0x001fe80000000000 */
[----:B------:R-:W-:Y:S04]  /*4e00*/  LDS.U8 R163, [R165+0x5000] ;  /* 0x00500000a5a37984 */ /* 0x000fe80000000000 */
[----:B------:R-:W0:Y:S04]  /*4e10*/  LDS.U8 R12, [R167+0x800] ;  /* 0x00080000a70c7984 */ /* 0x000e280000000000 */
[----:B------:R-:W2:Y:S04]  /*4e20*/  LDS.U8 R194, [R167+0x5000] ;  /* 0x00500000a7c27984 */ /* 0x000ea80000000000 */
[----:B------:R-:W-:Y:S04]  /*4e30*/  LDS.U8 R15, [R165+0x1000] ;  /* 0x00100000a50f7984 */ /* 0x000fe80000000000 */
[----:B------:R-:W-:Y:S04]  /*4e40*/  LDS.U8 R19, [R165+0x1008] ;  /* 0x00100800a5137984 */ /* 0x000fe80000000000 */
[----:B------:R-:W-:Y:S04]  /*4e50*/  LDS.U8 R21, [R165+0x4800] ;  /* 0x00480000a5157984 */ /* 0x000fe80000000000 */
[----:B------:R-:W-:Y:S04]  /*4e60*/  LDS.U8 R161, [R165+0x4808] ;  /* 0x00480800a5a17984 */ /* 0x000fe80000000000 */
[----:B------:R-:W-:Y:S04]  /*4e70*/  LDS.U8 R173, [R165+0x5008] ;  /* 0x00500800a5ad7984 */ /* 0x000fe80000000000 */
[----:B------:R-:W3:Y:S01]  /*4e80*/  LDS.U8 R172, [R167+0x1000] ;  /* 0x00100000a7ac7984 */ /* 0x000ee20000000000 */
[----:B-1----:R-:W-:-:S03]  /*4e90*/  PRMT R13, R162, 0x7604, R13 ;  /* 0x00007604a20d7816 */ /* 0x002fc6000000000d */
[----:B------:R-:W1:Y:S04]  /*4ea0*/  LDS.U8 R178, [R167+0x1008] ;  /* 0x00100800a7b27984 */ /* 0x000e680000000000 */
[----:B------:R-:W4:Y:S04]  /*4eb0*/  LDS.U8 R184, [R167+0x4800] ;  /* 0x00480000a7b87984 */ /* 0x000f280000000000 */
[----:B------:R-:W4:Y:S01]  /*4ec0*/  LDS.U8 R190, [R167+0x4808] ;  /* 0x00480800a7be7984 */ /* 0x000f220000000000 */
[----:B0-----:R-:W-:Y:S01]  /*4ed0*/  PRMT R11, R12, 0x7604, R11 ;  /* 0x000076040c0b7816 */ /* 0x001fe2000000000b */
[----:B------:R-:W-:-:S02]  /*4ee0*/  IMAD.MOV.U32 R12, RZ, RZ, R9 ;  /* 0x000000ffff0c7224 */ /* 0x000fc400078e0009 */
[----:B------:R-:W0:Y:S01]  /*4ef0*/  LDS.U8 R198, [R167+0x5008] ;  /* 0x00500800a7c67984 */ /* 0x000e220000000000 */
        /* <DEDUP_REMOVED lines=9> */
[----:B-1----:R-:W-:-:S03]  /*4f90*/  PRMT R19, R178, 0x7604, R19 ;  /* 0x00007604b2137816 */ /* 0x002fc60000000013 */
[----:B------:R-:W1:Y:S01]  /*4fa0*/  LDS.U8 R200, [R175+0x5008] ;  /* 0x00500800afc87984 */ /* 0x000e620000000000 */
[----:B----4-:R-:W-:-:S03]  /*4fb0*/  PRMT R21, R184, 0x7604, R21 ;  /* 0x00007604b8157816 */ /* 0x010fc60000000015 */
[----:B------:R-:W4:Y:S01]  /*4fc0*/  LDS.U8 R166, [R177+0x808] ;  /* 0x00080800b1a67984 */ /* 0x000f220000000000 */
[----:B------:R-:W-:-:S03]  /*4fd0*/  PRMT R161, R190, 0x7604, R161 ;  /* 0x00007604bea17816 */ /* 0x000fc600000000a1 */
[----:B------:R-:W4:Y:S01]  /*4fe0*/  LDS.U8 R160, [R177+0x800] ;  /* 0x00080000b1a07984 */ /* 0x000f220000000000 */
[----:B0-----:R-:W-:-:S03]  /*4ff0*/  PRMT R173, R198, 0x7604, R173 ;  /* 0x00007604c6ad7816 */ /* 0x001fc600000000ad */
[----:B------:R-:W0:Y:S01]  /*5000*/  LDS.U8 R167, [R177+0x5000] ;  /* 0x00500000b1a77984 */ /* 0x000e220000000000 */
[----:B--2---:R-:W-:-:S03]  /*5010*/  PRMT R13, R164, 0x7054, R13 ;  /* 0x00007054a40d7816 */ /* 0x004fc6000000000d */
[----:B------:R-:W2:Y:S01]  /*5020*/  LDS.U8 R176, [R177+0x1000] ;  /* 0x00100000b1b07984 */ /* 0x000ea20000000000 */
[----:B------:R-:W-:Y:S01]  /*5030*/  PRMT R11, R20, 0x7054, R11 ;  /* 0x00007054140b7816 */ /* 0x000fe2000000000b */
[----:B------:R-:W-:Y:S02]  /*5040*/  IMAD.MOV.U32 R20, RZ, RZ, RZ ;  /* 0x000000ffff147224 */ /* 0x000fe400078e00ff */
        /* <DEDUP_REMOVED lines=9> */
[----:B-1----:R-:W-:Y:S02]  /*50e0*/  PRMT R173, R200, 0x7054, R173 ;  /* 0x00007054c8ad7816 */ /* 0x002fe400000000ad */
[----:B----4-:R-:W-:Y:S02]  /*50f0*/  PRMT R161, R166, 0x654, R13 ;  /* 0x00000654a6a17816 */ /* 0x010fe4000000000d */
[----:B------:R-:W-:Y:S02]  /*5100*/  LOP3.LUT R13, R18, 0xf, RZ, 0xc0, !PT ;  /* 0x0000000f120d7812 */ /* 0x000fe400078ec0ff */
[----:B------:R-:W-:Y:S01]  /*5110*/  PRMT R160, R160, 0x654, R11 ;  /* 0x00000654a0a07816 */ /* 0x000fe2000000000b */
[----:B------:R-:W-:Y:S01]  /*5120*/  IMAD.MOV.U32 R11, RZ, RZ, R8 ;  /* 0x000000ffff0b7224 */ /* 0x000fe200078e0008 */
[----:B0-----:R-:W-:-:S02]  /*5130*/  PRMT R166, R167, 0x654, R196 ;  /* 0x00000654a7a67816 */ /* 0x001fc400000000c4 */
[----:B--2---:R-:W-:Y:S02]  /*5140*/  PRMT R162, R176, 0x654, R15 ;  /* 0x00000654b0a27816 */ /* 0x004fe4000000000f */
[----:B------:R-:W-:Y:S02]  /*5150*/  PRMT R163, R182, 0x654, R19 ;  /* 0x00000654b6a37816 */ /* 0x000fe40000000013 */
[----:B------:R-:W-:Y:S02]  /*5160*/  PRMT R164, R188, 0x654, R21 ;  /* 0x00000654bca47816 */ /* 0x000fe40000000015 */
[----:B------:R-:W-:Y:S02]  /*5170*/  PRMT R165, R165, 0x654, R192 ;  /* 0x00000654a5a57816 */ /* 0x000fe400000000c0 */
[----:B------:R-:W-:-:S07]  /*5180*/  PRMT R167, R202, 0x654, R173 ;  /* 0x00000654caa77816 */ /* 0x000fce00000000ad */
.L_x_39:
[----:B0-----:R-:W-:Y:S01]  /*5190*/  IMAD R15, R20, 0x2, R7 ;  /* 0x00000002140f7824 */ /* 0x001fe200078e0207 */
[----:B------:R-:W-:Y:S01]  /*51a0*/  LOP3.LUT R19, R12, 0x7, RZ, 0xc0, !PT ;  /* 0x000000070c137812 */ /* 0x000fe200078ec0ff */
[----:B------:R-:W-:Y:S01]  /*51b0*/  IMAD.MOV.U32 R184, RZ, RZ, 0x240 ;  /* 0x00000240ffb87424 */ /* 0x000fe200078e00ff */
[----:B------:R-:W-:Y:S01]  /*51c0*/  UMOV UR7, 0xffffffff ;  /* 0xffffffff00077882 */ /* 0x000fe20000000000 */
[C---:B------:R-:W-:Y:S01]  /*51d0*/  VIADD R173, R15.reuse, 0xfffffffc ;  /* 0xfffffffc0fad7836 */ /* 0x040fe20000000000 */
[----:B------:R-:W-:Y:S02]  /*51e0*/  ISETP.GE.AND P1, PT, R15, 0x4, PT ;  /* 0x000000040f00780c */ /* 0x000fe40003f26270 */
[----:B------:R-:W-:Y:S02]  /*51f0*/  SHF.R.S32.HI R12, RZ, 0x3, R12 ;  /* 0x00000003ff0c7819 */ /* 0x000fe4000001140c */
[----:B------:R-:W-:-:S04]  /*5200*/  SEL R172, R19, R14, !P1 ;  /* 0x0000000e13ac7207 */ /* 0x000fc80004800000 */
[C---:B------:R-:W-:Y:S01]  /*5210*/  LOP3.LUT R19, R172.reuse, 0x1, RZ, 0xc0, !PT ;  /* 0x00000001ac137812 */ /* 0x040fe200078ec0ff */
[C---:B------:R-:W-:Y:S02]  /*5220*/  IMAD.SHL.U32 R15, R172.reuse, 0x10, RZ ;  /* 0x00000010ac0f7824 */ /* 0x040fe400078e00ff */
[C---:B------:R-:W-:Y:S02]  /*5230*/  VIADD R174, R172.reuse, 0x1 ;  /* 0x00000001acae7836 */ /* 0x040fe40000000000 */
[----:B------:R-:W-:Y:S02]  /*5240*/  @!P1 LOP3.LUT R173, R11, 0x7, RZ, 0xc0, !PT ;  /* 0x000000070bad9812 */ /* 0x000fe400078ec0ff */
[----:B------:R-:W-:Y:S01]  /*5250*/  ISETP.NE.U32.AND P1, PT, R19, 0x1, PT ;  /* 0x000000011300780c */ /* 0x000fe20003f25070 */
[----:B------:R-:W-:Y:S01]  /*5260*/  IMAD.MOV.U32 R19, RZ, RZ, 0x90 ;  /* 0x00000090ff137424 */ /* 0x000fe200078e00ff */
[----:B------:R-:W-:Y:S02]  /*5270*/  LOP3.LUT R176, R15, 0x70, RZ, 0xc0, !PT ;  /* 0x000000700fb07812 */ /* 0x000fe400078ec0ff */
[----:B------:R-:W-:-:S02]  /*5280*/  ISETP.NE.AND P3, PT, R172, R173, PT ;  /* 0x000000adac00720c */ /* 0x000fc40003f65270 */
[----:B------:R-:W-:Y:S01]  /*5290*/  SEL R15, R19, 0x70, P1 ;  /* 0x00000070130f7807 */ /* 0x000fe20000800000 */
[----:B------:R-:W-:Y:S01]  /*52a0*/  IMAD R176, R173, 0x800, R176 ;  /* 0x00000800adb07824 */ /* 0x000fe200078e02b0 */
[----:B------:R-:W-:Y:S02]  /*52b0*/  SEL R21, R174, R173, !P3 ;  /* 0x000000adae157207 */ /* 0x000fe40005800000 */
        /* <DEDUP_REMOVED lines=8> */
[----:B------:R-:W-:-:S02]  /*5340*/  IADD3 R186, R0, R175, R174 ;  /* 0x000000af00ba7210 */ /* 0x000fc40007ffe0ae */
[----:B------:R-:W-:Y:S02]  /*5350*/  SEL R174, R15, R172, !P3 ;  /* 0x000000ac0fae7207 */ /* 0x000fe40005800000 */
[----:B------:R-:W-:Y:S01]  /*5360*/  LOP3.LUT R15, R176, 0x70, RZ, 0xc0, !PT ;  /* 0x00000070b00f7812 */ /* 0x000fe200078ec0ff */
[C---:B------:R-:W-:Y:S01]  /*5370*/  VIADD R177, R186.reuse, 0x20800 ;  /* 0x00020800bab17836 */ /* 0x040fe20000000000 */
[----:B------:R-:W-:Y:S01]  /*5380*/  SEL R175, R19, 0x70, P4 ;  /* 0x0000007013af7807 */ /* 0x000fe20002000000 */
[----:B------:R-:W-:Y:S01]  /*5390*/  VIADD R176, R186, 0x20920 ;  /* 0x00020920bab07836 */ /* 0x000fe20000000000 */
[----:B------:R0:W1:Y:S01]  /*53a0*/  LDS.U8 R180, [R186+0x20c00] ;  /* 0x020c0000bab47984 */ /* 0x0000620000000000 */
[----:B------:R-:W-:Y:S01]  /*53b0*/  IMAD R178, R174, 0x800, R15 ;  /* 0x00000800aeb27824 */ /* 0x000fe200078e020f */
[----:B------:R-:W-:Y:S01]  /*53c0*/  SEL R15, R184, 0x1c0, !P2 ;  /* 0x000001c0b80f7807 */ /* 0x000fe20005000000 */
[----:B------:R-:W-:Y:S01]  /*53d0*/  @P1 VIADD R176, R177, 0xe0 ;  /* 0x000000e0b1b01836 */ /* 0x000fe20000000000 */
[----:B------:R-:W-:Y:S01]  /*53e0*/  R2P PR, R21, 0x6 ;  /* 0x0000000615007804 */ /* 0x000fe20000000000 */
[----:B------:R-:W-:-:S02]  /*53f0*/  IMAD R177, R170, R175, R13 ;  /* 0x000000afaab17224 */ /* 0x000fc400078e020d */
[----:B------:R-:W-:Y:S01]  /*5400*/  IMAD R175, R3, 0x4000, R178 ;  /* 0x0000400003af7824 */ /* 0x000fe200078e02b2 */
[----:B------:R0:W2:Y:S01]  /*5410*/  LDS.U8 R181, [R176+0x400] ;  /* 0x00040000b0b57984 */ /* 0x0000a20000000000 */
[----:B------:R-:W-:Y:S01]  /*5420*/  SEL R184, R184, 0x1c0, !P2 ;  /* 0x000001c0b8b87807 */ /* 0x000fe20005000000 */
[C---:B------:R-:W-:Y:S02]  /*5430*/  IMAD.IADD R190, R15.reuse, 0x1, R186 ;  /* 0x000000010fbe7824 */ /* 0x040fe400078e02ba */
[----:B------:R-:W-:Y:S01]  /*5440*/  IADD3 R193, R0, R175, R177 ;  /* 0x000000af00c17210 */ /* 0x000fe20007ffe0b1 */
[----:B------:R-:W-:Y:S01]  /*5450*/  IMAD.IADD R15, R15, 0x1, R176 ;  /* 0x000000010f0f7824 */ /* 0x000fe200078e02b0 */
[----:B------:R0:W3:Y:S03]  /*5460*/  LDS.U8 R175, [R186+0x20800] ;  /* 0x02080000baaf7984 */ /* 0x0000e60000000000 */
[C---:B------:R-:W-:Y:S01]  /*5470*/  VIADD R177, R193.reuse, 0x20800 ;  /* 0x00020800c1b17836 */ /* 0x040fe20000000000 */
[----:B------:R0:W4:Y:S01]  /*5480*/  LDS.U8 R178, [R190+0x20800] ;  /* 0x02080000beb27984 */ /* 0x0001220000000000 */
[----:B------:R-:W-:-:S02]  /*5490*/  VIADD R187, R193, 0x20920 ;  /* 0x00020920c1bb7836 */ /* 0x000fc40000000000 */
[----:B------:R-:W-:Y:S01]  /*54a0*/  @P1 VIADD R187, R177, 0xe0 ;  /* 0x000000e0b1bb1836 */ /* 0x000fe20000000000 */
[----:B------:R0:W0:Y:S01]  /*54b0*/  LDS.U8 R182, [R190+0x20c00] ;  /* 0x020c0000beb67984 */ /* 0x0000220000000000 */
[C---:B------:R-:W-:Y:S02]  /*54c0*/  IMAD.IADD R194, R184.reuse, 0x1, R193 ;  /* 0x00000001b8c27824 */ /* 0x040fe400078e02c1 */
        /* <DEDUP_REMOVED lines=14> */
.L_x_341:
[C---:B------:R-:W-:Y:S01]  /*55b0*/  R2P PR, R173.reuse, 0x6 ;  /* 0x00000006ad007804 */ /* 0x040fe20000000000 */
[----:B0-----:R-:W-:Y:S01]  /*55c0*/  IMAD.MOV.U32 R187, RZ, RZ, 0x120 ;  /* 0x00000120ffbb7424 */ /* 0x001fe200078e00ff */
[C---:B------:R-:W-:Y:S01]  /*55d0*/  LOP3.LUT R15, R173.reuse, 0x1, RZ, 0xc0, !PT ;  /* 0x00000001ad0f7812 */ /* 0x040fe200078ec0ff */
[----:B------:R-:W-:Y:S02]  /*55e0*/  IMAD.SHL.U32 R173, R173, 0x10, RZ ;  /* 0x00000010adad7824 */ /* 0x000fe400078e00ff */
[----:B------:R-:W-:Y:S01]  /*55f0*/  VIADD R20, R20, 0x1 ;  /* 0x0000000114147836 */ /* 0x000fe20000000000 */
[----:B------:R-:W-:Y:S02]  /*5600*/  ISETP.NE.U32.AND P3, PT, R15, 0x1, PT ;  /* 0x000000010f00780c */ /* 0x000fe40003f65070 */
[----:B------:R-:W-:Y:S02]  /*5610*/  SEL R15, R187, 0xe0, !P1 ;  /* 0x000000e0bb0f7807 */ /* 0x000fe40004800000 */
[----:B------:R-:W-:-:S02]  /*5620*/  LOP3.LUT R173, R173, 0x70, RZ, 0xc0, !PT ;  /* 0x00000070adad7812 */ /* 0x000fc400078ec0ff */
[----:B------:R-:W-:Y:S01]  /*5630*/  SEL R188, R19, 0x70, P3 ;  /* 0x0000007013bc7807 */ /* 0x000fe20001800000 */
[----:B------:R-:W-:Y:S02]  /*5640*/  IMAD R15, R170, R15, RZ ;  /* 0x0000000faa0f7224 */ /* 0x000fe400078e02ff */
[----:B------:R-:W-:Y:S01]  /*5650*/  IMAD R172, R172, 0x800, R173 ;  /* 0x00000800acac7824 */ /* 0x000fe200078e02ad */
[----:B------:R-:W-:Y:S01]  /*5660*/  LOP3.LUT R173, R174, 0x1, RZ, 0xc0, !PT ;  /* 0x00000001aead7812 */ /* 0x000fe200078ec0ff */
[----:B------:R-:W-:Y:S02]  /*5670*/  IMAD R188, R13, R188, R15 ;  /* 0x000000bc0dbc7224 */ /* 0x000fe400078e020f */
[----:B------:R-:W-:-:S05]  /*5680*/  IMAD R15, R3, 0x4000, R172 ;  /* 0x00004000030f7824 */ /* 0x000fca00078e02ac */
        /* <DEDUP_REMOVED lines=44> */
[----:B------:R-:W-:Y:S05]  /*5950*/  WARPSYNC.ALL ;  /* 0x0000000000007948 */ /* 0x000fea0003800000 */
[----:B------:R-:W-:Y:S01]  /*5960*/  UIADD3 UR8, UR10, 0x6, URZ ;  /* 0x000000060a087890 */ /* 0x000fe2000fffe03f */
[----:B------:R-:W-:Y:S01]  /*5970*/  WARPGROUP.ARRIVE ;  /* 0x00000000000079c5 */ /* 0x000fe20000000000 */
[----:B------:R-:W-:Y:S01]  /*5980*/  UMOV UR11, 0x40000040 ;  /* 0x40000040000b7882 */ /* 0x000fe20000000000 */
[----:B------:R-:W-:Y:S01]  /*5990*/  UISETP.GT.AND UP0, UPT, UR6, 0x2, UPT ;  /* 0x000000020600788c */ /* 0x000fe2000bf04270 */
[----:B------:R-:W-:Y:S01]  /*59a0*/  R2UR UR7, R3 ;  /* 0x00000000030772ca */ /* 0x000fe200000e0000 */
[----:B------:R-:W-:-:S02]  /*59b0*/  UIADD3 UR6, UR6, -0x1, URZ ;  /* 0xffffffff06067890 */ /* 0x000fc4000fffe03f */
[----:B------:R-:W-:Y:S02]  /*59c0*/  UMOV UR10, UR8 ;  /* 0x00000008000a7c82 */ /* 0x000fe40008000000 */
[----:B------:R-:W-:Y:S01]  /*59d0*/  QGMMA.64x128x32.F32.E5M2.E4M3 R88, R152, gdesc[UR8], R88, gsb0 ;  /* 0x01e0000898587df3 */ /* 0x000fe20008001858 */
[----:B------:R-:W-:Y:S02]  /*59e0*/  PLOP3.LUT P1, PT, PT, PT, UP0, 0x80, 0x0 ;  /* 0x000000000000781c */ /* 0x000fe40003f2f008 */
[----:B------:R-:W-:Y:S02]  /*59f0*/  WARPGROUP.DEPBAR.LE gsb0, 0x0 ;  /* 0x00008000000079c5 */ /* 0x000fe40000010000 */
[----:B------:R-:W-:-:S07]  /*5a00*/  WARPGROUP.ARRIVE ;  /* 0x00000000000079c5 */ /* 0x000fce0000000000 */
[----:B------:R-:W-:Y:S03]  /*5a10*/  QGMMA.64x128x32.F32.E5M2.E4M3 R24, R156, gdesc[UR8], R24, gsb0 ;  /* 0x01e000089c187df3 */ /* 0x000fe60008001818 */
[----:B------:R-:W-:Y:S02]  /*5a20*/  WARPGROUP.DEPBAR.LE gsb0, 0x0 ;  /* 0x00008000000079c5 */ /* 0x000fe40000010000 */
[----:B------:R-:W-:Y:S05]  /*5a30*/  @P1 BRA `(.L_x_40) ;  /* 0xffffffe000f81947 */ /* 0x000fea000383ffff */
.L_x_30:
[----:B------:R-:W-:Y:S01]  /*5a40*/  IADD3 R7, R0, R10, R5 ;  /* 0x0000000a00077210 */ /* 0x000fe20007ffe005 */
[----:B------:R-:W-:Y:S01]  /*5a50*/  IMAD.MOV.U32 R9, RZ, RZ, 0x40000040 ;  /* 0x40000040ff097424 */ /* 0x000fe200078e00ff */
[----:B------:R-:W-:-:S03]  /*5a60*/  LEA R8, R3, UR4, 0xa ;  /* 0x0000000403087c11 */ /* 0x000fc6000f8e50ff */
[--C-:B------:R-:W-:Y:S01]  /*5a70*/  IMAD.IADD R3, R6, 0x1, R7.reuse ;  /* 0x0000000106037824 */ /* 0x100fe200078e0207 */
[----:B------:R-:W-:Y:S01]  /*5a80*/  LDS.U8 R5, [R7+0x1800] ;  /* 0x0018000007057984 */ /* 0x000fe20000000000 */
[----:B------:R-:W-:Y:S01]  /*5a90*/  IMAD.IADD R6, R4, 0x1, R7 ;  /* 0x0000000104067824 */ /* 0x000fe200078e0207 */
[----:B------:R-:W-:Y:S01]  /*5aa0*/  R2UR UR6, R8 ;  /* 0x00000000080672ca */ /* 0x000fe200000e0000 */
[----:B------:R-:W-:Y:S01]  /*5ab0*/  IMAD.IADD R10, R4, 0x1, R3 ;  /* 0x00000001040a7824 */ /* 0x000fe200078e0203 */
[----:B------:R-:W-:Y:S01]  /*5ac0*/  LDS.U8 R13, [R7+0x1808] ;  /* 0x00180800070d7984 */ /* 0x000fe20000000000 */
[C---:B------:R-:W-:Y:S01]  /*5ad0*/  R2UR UR7, R9.reuse ;  /* 0x00000000090772ca */ /* 0x040fe200000e0000 */
[C---:B------:R-:W-:Y:S01]  /*5ae0*/  VIADD R4, R8.reuse, 0x2 ;  /* 0x0000000208047836 */ /* 0x040fe20000000000 */
[----:B------:R-:W-:Y:S01]  /*5af0*/  R2UR UR10, R8 ;  /* 0x00000000080a72ca */ /* 0x000fe200000e0000 */
[----:B0-----:R-:W-:Y:S01]  /*5b00*/  LDS.U8 R15, [R7+0x2000] ;  /* 0x00200000070f7984 */ /* 0x001fe20000000000 */
[----:B------:R-:W-:-:S03]  /*5b10*/  R2UR UR11, R9 ;  /* 0x00000000090b72ca */ /* 0x000fc600000e0000 */
[----:B------:R-:W-:Y:S04]  /*5b20*/  LDS.U8 R19, [R7+0x2008] ;  /* 0x0020080007137984 */ /* 0x000fe80000000000 */
[----:B------:R-:W-:Y:S04]  /*5b30*/  LDS.U8 R21, [R7+0x5800] ;  /* 0x0058000007157984 */ /* 0x000fe80000000000 */
[----:B------:R-:W-:Y:S04]  /*5b40*/  LDS.U8 R157, [R7+0x5808] ;  /* 0x00580800079d7984 */ /* 0x000fe80000000000 */
[----:B------:R-:W-:Y:S04]  /*5b50*/  LDS.U8 R159, [R7+0x6000] ;  /* 0x00600000079f7984 */ /* 0x000fe80000000000 */
[----:B------:R-:W-:Y:S04]  /*5b60*/  LDS.U8 R173, [R7+0x6008] ;  /* 0x0060080007ad7984 */ /* 0x000fe80000000000 */
[----:B------:R-:W0:Y:S04]  /*5b70*/  LDS.U8 R12, [R3+0x1800] ;  /* 0x00180000030c7984 */ /* 0x000e280000000000 */
[----:B------:R-:W1:Y:S04]  /*5b80*/  LDS.U8 R11, [R6+0x1800] ;  /* 0x00180000060b7984 */ /* 0x000e680000000000 */
[----:B------:R-:W2:Y:S04]  /*5b90*/  LDS.U8 R14, [R3+0x1808] ;  /* 0x00180800030e7984 */ /* 0x000ea80000000000 */
[----:B------:R-:W3:Y:S04]  /*5ba0*/  LDS.U8 R20, [R6+0x1808] ;  /* 0x0018080006147984 */ /* 0x000ee80000000000 */
[----:B------:R-:W4:Y:S04]  /*5bb0*/  LDS.U8 R156, [R3+0x2000] ;  /* 0x00200000039c7984 */ /* 0x000f280000000000 */
[----:B------:R-:W4:Y:S04]  /*5bc0*/  LDS.U8 R158, [R6+0x2000] ;  /* 0x00200000069e7984 */ /* 0x000f280000000000 */
[----:B------:R-:W4:Y:S04]  /*5bd0*/  LDS.U8 R174, [R3+0x2008] ;  /* 0x0020080003ae7984 */ /* 0x000f280000000000 */
[----:B------:R-:W4:Y:S04]  /*5be0*/  LDS.U8 R176, [R6+0x2008] ;  /* 0x0020080006b07984 */ /* 0x000f280000000000 */
[----:B------:R-:W4:Y:S04]  /*5bf0*/  LDS.U8 R180, [R3+0x5800] ;  /* 0x0058000003b47984 */ /* 0x000f280000000000 */
[----:B------:R-:W4:Y:S04]  /*5c00*/  LDS.U8 R182, [R6+0x5800] ;  /* 0x0058000006b67984 */ /* 0x000f280000000000 */
[----:B------:R-:W4:Y:S01]  /*5c10*/  LDS.U8 R186, [R3+0x5808] ;  /* 0x0058080003ba7984 */ /* 0x000f220000000000 */
[----:B0-----:R-:W-:Y:S01]  /*5c20*/  PRMT R12, R12, 0x7604, R5 ;  /* 0x000076040c0c7816 */ /* 0x001fe20000000005 */
[----:B------:R-:W-:-:S02]  /*5c30*/  IMAD.MOV.U32 R5, RZ, RZ, 0x40000040 ;  /* 0x40000040ff057424 */ /* 0x000fc400078e00ff */
[----:B------:R-:W-:Y:S01]  /*5c40*/  LDS.U8 R188, [R6+0x5808] ;  /* 0x0058080006bc7984 */ /* 0x000fe20000000000 */
[----:B-1----:R-:W-:-:S03]  /*5c50*/  PRMT R11, R11, 0x7054, R12 ;  /* 0x000070540b0b7816 */ /* 0x002fc6000000000c */
[----:B------:R-:W0:Y:S01]  /*5c60*/  LDS.U8 R192, [R3+0x6000] ;  /* 0x0060000003c07984 */ /* 0x000e220000000000 */
[----:B--2---:R-:W-:-:S03]  /*5c70*/  PRMT R13, R14, 0x7604, R13 ;  /* 0x000076040e0d7816 */ /* 0x004fc6000000000d */
[----:B------:R-:W-:Y:S01]  /*5c80*/  LDS.U8 R194, [R6+0x6000] ;  /* 0x0060000006c27984 */ /* 0x000fe20000000000 */
[----:B---3--:R-:W-:-:S03]  /*5c90*/  PRMT R13, R20, 0x7054, R13 ;  /* 0x00007054140d7816 */ /* 0x008fc6000000000d */
[----:B------:R-:W1:Y:S01]  /*5ca0*/  LDS.U8 R196, [R3+0x6008] ;  /* 0x0060080003c47984 */ /* 0x000e620000000000 */
[----:B----4-:R-:W-:-:S03]  /*5cb0*/  PRMT R15, R156, 0x7604, R15 ;  /* 0x000076049c0f7816 */ /* 0x010fc6000000000f */
[----:B------:R-:W-:Y:S01]  /*5cc0*/  LDS.U8 R198, [R6+0x6008] ;  /* 0x0060080006c67984 */ /* 0x000fe20000000000 */
[----:B------:R-:W-:-:S03]  /*5cd0*/  PRMT R15, R158, 0x7054, R15 ;  /* 0x000070549e0f7816 */ /* 0x000fc6000000000f */
[----:B------:R-:W2:Y:S01]  /*5ce0*/  LDS.U8 R152, [R10+0x1800] ;  /* 0x001800000a987984 */ /* 0x000ea20000000000 */
[----:B------:R-:W-:-:S03]  /*5cf0*/  PRMT R19, R174, 0x7604, R19 ;  /* 0x00007604ae137816 */ /* 0x000fc60000000013 */
[----:B------:R-:W3:Y:S01]  /*5d00*/  LDS.U8 R154, [R10+0x1808] ;  /* 0x001808000a9a7984 */ /* 0x000ee20000000000 */
[----:B------:R-:W-:-:S03]  /*5d10*/  PRMT R19, R176, 0x7054, R19 ;  /* 0x00007054b0137816 */ /* 0x000fc60000000013 */
[----:B------:R-:W4:Y:S01]  /*5d20*/  LDS.U8 R172, [R10+0x2000] ;  /* 0x002000000aac7984 */ /* 0x000f220000000000 */
[----:B------:R-:W-:-:S03]  /*5d30*/  PRMT R21, R180, 0x7604, R21 ;  /* 0x00007604b4157816 */ /* 0x000fc60000000015 */
[----:B------:R-:W4:Y:S01]  /*5d40*/  LDS.U8 R178, [R10+0x2008] ;  /* 0x002008000ab27984 */ /* 0x000f220000000000 */
[----:B------:R-:W-:-:S03]  /*5d50*/  PRMT R21, R182, 0x7054, R21 ;  /* 0x00007054b6157816 */ /* 0x000fc60000000015 */
[----:B------:R-:W4:Y:S01]  /*5d60*/  LDS.U8 R184, [R10+0x5800] ;  /* 0x005800000ab87984 */ /* 0x000f220000000000 */
[----:B------:R-:W-:-:S03]  /*5d70*/  PRMT R157, R186, 0x7604, R157 ;  /* 0x00007604ba9d7816 */ /* 0x000fc6000000009d */
[----:B------:R-:W4:Y:S04]  /*5d80*/  LDS.U8 R190, [R10+0x5808] ;  /* 0x005808000abe7984 */ /* 0x000f280000000000 */
[----:B------:R-:W4:Y:S01]  /*5d90*/  LDS.U8 R171, [R10+0x6000] ;  /* 0x006000000aab7984 */ /* 0x000f220000000000 */
[----:B0-----:R-:W-:-:S03]  /*5da0*/  PRMT R159, R192, 0x7604, R159 ;  /* 0x00007604c09f7816 */ /* 0x001fc6000000009f */
[----:B------:R-:W0:Y:S01]  /*5db0*/  LDS.U8 R200, [R10+0x6008] ;  /* 0x006008000ac87984 */ /* 0x000e220000000000 */
[----:B------:R-:W-:Y:S01]  /*5dc0*/  @!PT LDS RZ, [RZ] ;  /* 0x00000000fffff984 */ /* 0x000fe20000000800 */
[----:B------:R-:W-:Y:S01]  /*5dd0*/  @!PT LDS RZ, [RZ] ;  /* 0x00000000fffff984 */ /* 0x000fe20000000800 */
[----:B------:R-:W-:Y:S01]  /*5de0*/  @!PT LDS RZ, [RZ] ;  /* 0x00000000fffff984 */ /* 0x000fe20000000800 */
[----:B------:R-:W-:Y:S01]  /*5df0*/  @!PT LDS RZ, [RZ] ;  /* 0x00000000fffff984 */ /* 0x000fe20000000800 */
[----:B------:R1:W-:Y:S06]  /*5e00*/  MEMBAR.ALL.CTA ;  /* 0x0000000000007992 */ /* 0x0003ec0000008000 */
[----:B-1----:R-:W1:Y:S01]  /*5e10*/  FENCE.VIEW.ASYNC.S ;  /* 0x00000000000073c6 */ /* 0x002e620000000000 */
[----:B------:R-:W-:Y:S02]  /*5e20*/  PRMT R173, R196, 0x7604, R173 ;  /* 0x00007604c4ad7816 */ /* 0x000fe400000000ad */
[----:B--2---:R-:W-:-:S02]  /*5e30*/  PRMT R152, R152, 0x654, R11 ;  /* 0x0000065498987816 */ /* 0x004fc4000000000b */
[----:B---3--:R-:W-:Y:S02]  /*5e40*/  PRMT R153, R154, 0x654, R13 ;  /* 0x000006549a997816 */ /* 0x008fe4000000000d */
[----:B----4-:R-:W-:Y:S02]  /*5e50*/  PRMT R154, R172, 0x654, R15 ;  /* 0x00000654ac9a7816 */ /* 0x010fe4000000000f */
[----:B------:R-:W-:Y:S01]  /*5e60*/  PRMT R155, R178, 0x654, R19 ;  /* 0x00000654b29b7816 */ /* 0x000fe20000000013 */
[----:B-1----:R-:W-:Y:S06]  /*5e70*/  BAR.SYNC.DEFER_BLOCKING 0x2, 0x100 ;  /* 0x0084000000007b1d */ /* 0x002fec0000010000 */
[----:B------:R-:W-:-:S06]  /*5e80*/  WARPGROUP.ARRIVE ;  /* 0x00000000000079c5 */ /* 0x000fcc0000000000 */
[----:B------:R-:W-:Y:S01]  /*5e90*/  QGMMA.64x128x32.F32.E5M2.E4M3 R88, R160, gdesc[UR4], R88, gsb0 ;  /* 0x01e00004a0587df3 */ /* 0x000fe20008001858 */
[----:B------:R-:W-:Y:S02]  /*5ea0*/  R2UR UR6, R4 ;  /* 0x00000000040672ca */ /* 0x000fe400000e0000 */
[----:B------:R-:W-:Y:S01]  /*5eb0*/  R2UR UR7, R5 ;  /* 0x00000000050772ca */ /* 0x000fe200000e0000 */
[----:B------:R-:W-:Y:S02]  /*5ec0*/  WARPGROUP.DEPBAR.LE gsb0, 0x0 ;  /* 0x00008000000079c5 */ /* 0x000fe40000010000 */
[----:B------:R-:W-:-:S06]  /*5ed0*/  WARPGROUP.ARRIVE ;  /* 0x00000000000079c5 */ /* 0x000fcc0000000000 */
[----:B------:R-:W-:Y:S01]  /*5ee0*/  QGMMA.64x128x32.F32.E5M2.E4M3 R24, R164, gdesc[UR8], R24, gsb0 ;  /* 0x01e00008a4187df3 */ /* 0x000fe20008001818 */
[----:B------:R-:W-:Y:S02]  /*5ef0*/  R2UR UR10, R4 ;  /* 0x00000000040a72ca */ /* 0x000fe400000e0000 */
[----:B------:R-:W-:Y:S01]  /*5f00*/  R2UR UR11, R5 ;  /* 0x00000000050b72ca */ /* 0x000fe200000e0000 */
[----:B------:R-:W-:Y:S02]  /*5f10*/  WARPGROUP.DEPBAR.LE gsb0, 0x0 ;  /* 0x00008000000079c5 */ /* 0x000fe40000010000 */
[----:B------:R-:W-:-:S06]  /*5f20*/  WARPGROUP.ARRIVE ;  /* 0x00000000000079c5 */ /* 0x000fcc0000000000 */
[----:B------:R-:W-:Y:S03]  /*5f30*/  QGMMA.64x128x32.F32.E5M2.E4M3 R88, R152, gdesc[UR4], R88, gsb0 ;  /* 0x01e0000498587df3 */ /* 0x000fe60008001858 */
[----:B------:R-:W-:Y:S02]  /*5f40*/  WARPGROUP.DEPBAR.LE gsb0, 0x0 ;  /* 0x00008000000079c5 */ /* 0x000fe40000010000 */
[----:B------:R-:W-:Y:S02]  /*5f50*/  PRMT R153, R188, 0x7054, R157 ;  /* 0x00007054bc997816 */ /* 0x000fe4000000009d */
[----:B------:R-:W-:Y:S02]  /*5f60*/  PRMT R154, R194, 0x7054, R159 ;  /* 0x00007054c29a7816 */ /* 0x000fe4000000009f */
[----:B------:R-:W-:Y:S02]  /*5f70*/  PRMT R155, R198, 0x7054, R173 ;  /* 0x00007054c69b7816 */ /* 0x000fe400000000ad */
[----:B------:R-:W-:-:S02]  /*5f80*/  PRMT R152, R184, 0x654, R21 ;  /* 0x00000654b8987816 */ /* 0x000fc40000000015 */
[----:B------:R-:W-:Y:S02]  /*5f90*/  PRMT R153, R190, 0x654, R153 ;  /* 0x00000654be997816 */ /* 0x000fe40000000099 */
[----:B------:R-:W-:Y:S02]  /*5fa0*/  PRMT R154, R171, 0x654, R154 ;  /* 0x00000654ab9a7816 */ /* 0x000fe4000000009a */
[----:B0-----:R-:W-:-:S04]  /*5fb0*/  PRMT R155, R200, 0x654, R155 ;  /* 0x00000654c89b7816 */ /* 0x001fc8000000009b */
        /* <DEDUP_REMOVED lines=61> */
.L_x_41:
        /* <DEDUP_REMOVED lines=9> */
.L_x_42:
[C---:B0-----:R-:W-:Y:S01]  /*6420*/  VIADD R4, R8.reuse, 0x4 ;  /* 0x0000000408047836 */ /* 0x041fe20000000000 */
[----:B------:R-:W-:Y:S01]  /*6430*/  WARPGROUP.ARRIVE ;  /* 0x00000000000079c5 */ /* 0x000fe20000000000 */
[----:B------:R-:W-:Y:S02]  /*6440*/  IMAD.MOV.U32 R5, RZ, RZ, 0x40000040 ;  /* 0x40000040ff057424 */ /* 0x000fe400078e00ff */
[----:B------:R-:W-:Y:S01]  /*6450*/  VIADD R8, R8, 0x6 ;  /* 0x0000000608087836 */ /* 0x000fe20000000000 */
[C---:B------:R-:W-:Y:S01]  /*6460*/  R2UR UR6, R4.reuse ;  /* 0x00000000040672ca */ /* 0x040fe200000e0000 */
[----:B------:R-:W-:Y:S01]  /*6470*/  IMAD.MOV.U32 R9, RZ, RZ, 0x40000040 ;  /* 0x40000040ff097424 */ /* 0x000fe200078e00ff */
[C---:B------:R-:W-:Y:S02]  /*6480*/  R2UR UR7, R5.reuse ;  /* 0x00000000050772ca */ /* 0x040fe400000e0000 */
[----:B------:R-:W-:Y:S02]  /*6490*/  R2UR UR10, R4 ;  /* 0x00000000040a72ca */ /* 0x000fe400000e0000 */
[----:B------:R-:W-:-:S09]  /*64a0*/  R2UR UR11, R5 ;  /* 0x00000000050b72ca */ /* 0x000fd200000e0000 */
        /* <DEDUP_REMOVED lines=71> */
.L_x_25:
[----:B------:R-:W-:Y:S05]  /*6920*/  @!P0 BRA `(.L_x_43) ;  /* 0x0000000000048947 */ /* 0x000fea0003800000 */
[----:B------:R-:W-:Y:S01]  /*6930*/  BPT.TRAP 0x1 ;  /* 0x000000040000795c */ /* 0x000fe20000300000 */
.L_x_43:
[----:B------:R-:W-:Y:S02]  /*6940*/  UIADD3 UR39, UR41, UR39, URZ ;  /* 0x0000002729277290 */ /* 0x000fe4000fffe03f */
[----:B------:R-:W-:Y:S02]  /*6950*/  UISETP.GT.U32.AND UP0, UPT, UR40, 0x1, UPT ;  /* 0x000000012800788c */ /* 0x000fe4000bf04070 */
[----:B------:R-:W-:-:S04]  /*6960*/  ULEA UR4, UR39, 0xfffffff8, 0x3 ;  /* 0xfffffff827047891 */ /* 0x000fc8000f8e183f */
[----:B------:R-:W-:Y:S01]  /*6970*/  ULOP3.LUT UR4, UR4, 0x18, URZ, 0xc0, !UPT ;  /* 0x0000001804047892 */ /* 0x000fe2000f8ec03f */
[----:B------:R-:W-:-:S05]  /*6980*/  PLOP3.LUT P0, PT, PT, PT, UP0, 0x80, 0x0 ;  /* 0x000000000000781c */ /* 0x000fca0003f0f008 */
[----:B------:R-:W-:-:S05]  /*6990*/  IMAD.U32 R3, RZ, RZ, UR4 ;  /* 0x00000004ff037e24 */ /* 0x000fca000f8e00ff */
[----:B------:R-:W-:-:S04]  /*69a0*/  IADD3 R0, R0, 0x20, R3 ;  /* 0x0000002000007810 */ /* 0x000fc80007ffe003 */
[----:B------:R-:W-:-:S04]  /*69b0*/  PRMT R0, RZ, 0x654, R0 ;  /* 0x00000654ff007816 */ /* 0x000fc80000000000 */
[----:B------:R0:W-:Y:S01]  /*69c0*/  SYNCS.ARRIVE.TRANS64.RED.A1T0 RZ, [R0+URZ], RZ ;  /* 0x000000ff00ff79a7 */ /* 0x0001e2000810043f */
[----:B------:R-:W-:Y:S05]  /*69d0*/  @P0 BRA `(.L_x_44) ;  /* 0x0000000000040947 */ /* 0x000fea0003800000 */
[----:B------:R-:W-:Y:S01]  /*69e0*/  BPT.TRAP 0x1 ;  /* 0x000000040000795c */ /* 0x000fe20000300000 */
.L_x_44:
[----:B------:R-:W1:Y:S01]  /*69f0*/  LDC R4, c[0x0][0x288] ;  /* 0x0000a200ff047b82 */ /* 0x000e620000000800 */
[--C-:B0-----:R-:W-:Y:S01]  /*6a00*/  SHF.R.U32.HI R0, RZ, 0x2, R18.reuse ;  /* 0x00000002ff007819 */ /* 0x101fe20000011612 */
[----:B------:R-:W-:Y:S01]  /*6a10*/  IMAD.SHL.U32 R7, R22, 0x80, RZ ;  /* 0x0000008016077824 */ /* 0x000fe200078e00ff */
[----:B------:R-:W-:Y:S01]  /*6a20*/  SHF.R.U32.HI R5, RZ, 0x7, R18 ;  /* 0x00000007ff057819 */ /* 0x000fe20000011612 */
[----:B------:R-:W-:Y:S01]  /*6a30*/  USHF.R.U32.HI UR4, URZ, 0x2, UR39 ;  /* 0x000000023f047899 */ /* 0x000fe20008011627 */
[C---:B------:R-:W-:Y:S01]  /*6a40*/  LOP3.LUT R3, R18.reuse, 0x60, RZ, 0xc0, !PT ;  /* 0x0000006012037812 */ /* 0x040fe200078ec0ff */
[----:B------:R-:W-:Y:S01]  /*6a50*/  IMAD.SHL.U32 R152, R18, 0x2, RZ ;  /* 0x0000000212987824 */ /* 0x000fe200078e00ff */
[----:B------:R-:W-:Y:S01]  /*6a60*/  LOP3.LUT R6, R0, 0x7, RZ, 0xc0, !PT ;  /* 0x0000000700067812 */ /* 0x000fe200078ec0ff */
[----:B------:R-:W-:Y:S01]  /*6a70*/  IMAD.SHL.U32 R9, R23, 0x100, RZ ;  /* 0x0000010017097824 */ /* 0x000fe200078e00ff */
[----:B------:R-:W-:Y:S01]  /*6a80*/  LOP3.LUT R0, R5, 0x1, RZ, 0xc0, !PT ;  /* 0x0000000105007812 */ /* 0x000fe200078ec0ff */
[----:B------:R-:W-:Y:S01]  /*6a90*/  ULOP3.LUT UR4, UR4, 0x1, URZ, 0xc0, !UPT ;  /* 0x0000000104047892 */ /* 0x000fe2000f8ec03f */
[----:B------:R-:W-:Y:S01]  /*6aa0*/  SHF.R.U32.HI R3, RZ, 0x1, R3 ;  /* 0x00000001ff037819 */ /* 0x000fe20000011603 */
[----:B------:R-:W-:Y:S01]  /*6ab0*/  USHF.R.S32.HI UR9, URZ, 0x1f, UR42 ;  /* 0x0000001f3f097899 */ /* 0x000fe2000801142a */
[----:B------:R-:W-:Y:S01]  /*6ac0*/  LOP3.LUT R152, R7, 0x6, R152, 0xf8, !PT ;  /* 0x0000000607987812 */ /* 0x000fe200078ef898 */
[C---:B------:R-:W-:Y:S01]  /*6ad0*/  IMAD.SHL.U32 R19, R0.reuse, 0x40, RZ ;  /* 0x0000004000137824 */ /* 0x040fe200078e00ff */
[----:B------:R-:W-:Y:S01]  /*6ae0*/  IADD3 R5, RZ, -R3, -R6 ;  /* 0x80000003ff057210 */ /* 0x000fe20007ffe806 */
[----:B------:R-:W-:Y:S01]  /*6af0*/  ULDC UR8, c[0x0][0x284] ;  /* 0x0000a10000087ab9 */ /* 0x000fe20000000800 */
[----:B------:R-:W-:Y:S01]  /*6b00*/  UISETP.GT.U32.AND UP1, UPT, UR39, 0x3, UPT ;  /* 0x000000032700788c */ /* 0x000fe2000bf24070 */
[----:B------:R-:W-:Y:S01]  /*6b10*/  SHF.R.S32.HI R153, RZ, 0x1f, R152 ;  /* 0x0000001fff997819 */ /* 0x000fe20000011498 */
[----:B------:R-:W-:Y:S01]  /*6b20*/  ULDC.64 UR6, c[0x0][0x5d0] ;  /* 0x0001740000067ab9 */ /* 0x000fe20000000a00 */
[----:B------:R-:W-:Y:S01]  /*6b30*/  LOP3.LUT R19, R19, 0x40, R6, 0xe2, !PT ;  /* 0x0000004013137812 */ /* 0x000fe200078ee206 */
[----:B------:R-:W-:Y:S01]  /*6b40*/  UISETP.NE.U32.AND UP0, UPT, UR4, 0x1, UPT ;  /* 0x000000010400788c */ /* 0x000fe2000bf05070 */
[----:B------:R-:W-:Y:S01]  /*6b50*/  IMAD R6, R0, -0x40, R5 ;  /* 0xffffffc000067824 */ /* 0x000fe200078e0205 */
[----:B------:R-:W-:Y:S01]  /*6b60*/  LOP3.LUT R0, R18, 0x3, RZ, 0xc0, !PT ;  /* 0x0000000312007812 */ /* 0x000fe200078ec0ff */
[----:B------:R-:W-:Y:S01]  /*6b70*/  UIMAD UR5, UR9, UR6, URZ ;  /* 0x00000006090572a4 */ /* 0x000fe2000f8e023f */
[----:B-1----:R-:W-:Y:S01]  /*6b80*/  ISETP.GE.AND P0, PT, R7, R4, PT ;  /* 0x000000040700720c */ /* 0x002fe20003f06270 */
[----:B------:R-:W-:Y:S01]  /*6b90*/  IMAD.U32 R5, RZ, RZ, UR6 ;  /* 0x00000006ff057e24 */ /* 0x000fe2000f8e00ff */
[----:B------:R-:W-:Y:S01]  /*6ba0*/  UISETP.LT.U32.AND UP1, UPT, UR41, 0x4, UP1 ;  /* 0x000000042900788c */ /* 0x000fe20008f21070 */
[----:B------:R-:W-:Y:S01]  /*6bb0*/  IMAD.WIDE R12, R23, 0x100, RZ ;  /* 0x00000100170c7825 */ /* 0x000fe200078e02ff */
[----:B------:R-:W-:Y:S01]  /*6bc0*/  ISETP.GE.OR P0, PT, R9, UR8, P0 ;  /* 0x0000000809007c0c */ /* 0x000fe20008706670 */
[----:B------:R-:W-:-:S02]  /*6bd0*/  UISETP.GT.U32.AND UP0, UPT, UR41, 0x3, !UP0 ;  /* 0x000000032900788c */ /* 0x000fc4000c704070 */
[----:B------:R-:W-:Y:S01]  /*6be0*/  UIMAD UR5, UR42, UR7, UR5 ;  /* 0x000000072a0572a4 */ /* 0x000fe2000f8e0205 */
[----:B------:R-:W-:Y:S01]  /*6bf0*/  IMAD R0, R0, -0x2, R4 ;  /* 0xfffffffe00007824 */ /* 0x000fe200078e0204 */
[----:B------:R-:W-:Y:S01]  /*6c00*/  USEL UR6, URZ, 0x1, !UP1 ;  /* 0x000000013f067887 */ /* 0x000fe2000c800000 */
[----:B------:R-:W-:Y:S01]  /*6c10*/  IMAD.WIDE.U32 R4, R5, UR42, R152 ;  /* 0x0000002a05047c25 */ /* 0x000fe2000f8e0098 */
[----:B------:R-:W-:Y:S01]  /*6c20*/  USEL UR4, URZ, 0x1, !UP0 ;  /* 0x000000013f047887 */ /* 0x000fe2000c000000 */
[----:B------:R-:W-:Y:S01]  /*6c30*/  LOP3.LUT R19, R12, R19, R3, 0xfe, !PT ;  /* 0x000000130c137212 */ /* 0x000fe200078efe03 */
[----:B------:R-:W-:Y:S01]  /*6c40*/  ULOP3.LUT UR39, UR39, 0x3, URZ, 0xc0, !UPT ;  /* 0x0000000327277892 */ /* 0x000fe2000f8ec03f */
[----:B------:R-:W-:Y:S01]  /*6c50*/  VIADD R5, R5, UR5 ;  /* 0x0000000505057c36 */ /* 0x000fe20008000000 */
[----:B------:R-:W-:Y:S01]  /*6c60*/  ULOP3.LUT UR38, UR4, UR38, UR6, 0x96, !UPT ;  /* 0x0000002604267292 */ /* 0x000fe2000f8e9606 */
[----:B------:R-:W-:Y:S01]  /*6c70*/  IADD3 R3, -R9, UR8, R6 ;  /* 0x0000000809037c10 */ /* 0x000fe2000fffe106 */
[----:B------:R-:W-:-:S02]  /*6c80*/  IMAD.IADD R0, R0, 0x1, -R7 ;  /* 0x0000000100007824 */ /* 0x000fc400078e0a07 */
[----:B------:R-:W-:Y:S01]  /*6c90*/  IMAD.MOV.U32 R23, RZ, RZ, -0x1 ;  /* 0xffffffffff177424 */ /* 0x000fe200078e00ff */
[----:B------:R-:W-:Y:S07]  /*6ca0*/  @P0 BRA `(.L_x_45) ;  /* 0x0000008c00080947 */ /* 0x000fee0003800000 */
[----:B------:R-:W0:Y:S01]  /*6cb0*/  LDC.64 R20, c[0x0][0x5c8] ;  /* 0x00017200ff147b82 */ /* 0x000e220000000a00 */
[----:B------:R-:W-:Y:S01]  /*6cc0*/  ULDC.64 UR4, c[0x0][0x5c0] ;  /* 0x0001700000047ab9 */ /* 0x000fe20000000a00 */
[----:B------:R-:W-:Y:S01]  /*6cd0*/  BSSY B0, `(.L_x_45) ;  /* 0x00008bf000007945 */ /* 0x000fe20003800000 */
[-C--:B0-----:R-:W-:Y:S01]  /*6ce0*/  IMAD R6, R13, R20.reuse, RZ ;  /* 0x000000140d067224 */ /* 0x081fe200078e02ff */
[----:B------:R-:W-:Y:S01]  /*6cf0*/  SHF.L.U64.HI R14, R20, 0x3, R21 ;  /* 0x00000003140e7819 */ /* 0x000fe20000010215 */
[----:B------:R-:W-:-:S04]  /*6d00*/  IMAD.WIDE.U32 R4, R19, R20, R4 ;  /* 0x0000001413047225 */ /* 0x000fc800078e0004 */
[----:B------:R-:W-:Y:S01]  /*6d10*/  IMAD R11, R19, R21, R6 ;  /* 0x00000015130b7224 */ /* 0x000fe200078e0206 */
[----:B------:R-:W-:Y:S01]  /*6d20*/  IADD3 R10, P3, R4, UR4, RZ ;  /* 0x00000004040a7c10 */ /* 0x000fe2000ff7e0ff */
[C---:B------:R-:W-:Y:S01]  /*6d30*/  IMAD.SHL.U32 R9, R20.reuse, 0x8, RZ ;  /* 0x0000000814097824 */ /* 0x040fe200078e00ff */
[----:B------:R-:W-:Y:S01]  /*6d40*/  LEA R7, P2, R20, R4, 0x7 ;  /* 0x0000000414077211 */ /* 0x000fe200078438ff */
[----:B------:R-:W-:-:S03]  /*6d50*/  IMAD.IADD R15, R5, 0x1, R11 ;  /* 0x00000001050f7824 */ /* 0x000fc600078e020b */
[----:B------:R-:W-:Y:S02]  /*6d60*/  IADD3 R8, P1, P0, R4, UR4, R9 ;  /* 0x0000000404087c10 */ /* 0x000fe4000f83e009 */
[----:B------:R-:W-:Y:S02]  /*6d70*/  IADD3.X R11, R15, UR5, RZ, P3, !PT ;  /* 0x000000050f0b7c10 */ /* 0x000fe40009ffe4ff */
[----:B-----5:R-:W-:Y:S02]  /*6d80*/  FSETP.NEU.AND P3, PT, R169, RZ, PT ;  /* 0x000000ffa900720b */ /* 0x020fe40003f6d000 */
[----:B------:R-:W-:Y:S02]  /*6d90*/  LEA.HI.X R5, R20, R15, R21, 0x7, P2 ;  /* 0x0000000f14057211 */ /* 0x000fe400010f3c15 */
[C---:B------:R-:W-:Y:S02]  /*6da0*/  IADD3 R6, P2, R7.reuse, UR4, RZ ;  /* 0x0000000407067c10 */ /* 0x040fe4000ff5e0ff */
[----:B------:R-:W-:-:S02]  /*6db0*/  IADD3 R4, P4, P5, R7, UR4, R9 ;  /* 0x0000000407047c10 */ /* 0x000fc4000fd9e009 */
[----:B------:R-:W-:Y:S02]  /*6dc0*/  IADD3.X R7, R5, UR5, RZ, P2, !PT ;  /* 0x0000000505077c10 */ /* 0x000fe400097fe4ff */
[--C-:B------:R-:W-:Y:S02]  /*6dd0*/  IADD3.X R9, R15, UR5, R14.reuse, P1, P0 ;  /* 0x000000050f097c10 */ /* 0x100fe40008fe040e */
[----:B------:R-:W-:Y:S01]  /*6de0*/  IADD3.X R5, R5, UR5, R14, P4, P5 ;  /* 0x0000000505057c10 */ /* 0x000fe2000a7ea40e */
[----:B------:R-:W-:Y:S06]  /*6df0*/  @!P3 BRA `(.L_x_46) ;  /* 0x0000006800a0b947 */ /* 0x000fec0003800000 */
[----:B------:R-:W0:Y:S01]  /*6e00*/  LDC.64 R20, c[0x0][0x5b0] ;  /* 0x00016c00ff147b82 */ /* 0x000e220000000a00 */
[----:B------:R-:W-:Y:S01]  /*6e10*/  ULDC.64 UR6, c[0x0][0x5b8] ;  /* 0x00016e0000067ab9 */ /* 0x000fe20000000a00 */
[----:B------:R-:W-:Y:S01]  /*6e20*/  ISETP.GE.AND P0, PT, R3, 0x1, PT ;  /* 0x000000010300780c */ /* 0x000fe20003f06270 */
[----:B------:R-:W-:Y:S02]  /*6e30*/  UIMAD UR4, UR9, UR6, URZ ;  /* 0x00000006090472a4 */ /* 0x000fe4000f8e023f */
[----:B------:R-:W-:Y:S01]  /*6e40*/  IMAD.U32 R155, RZ, RZ, UR6 ;  /* 0x00000006ff9b7e24 */ /* 0x000fe2000f8e00ff */
[----:B------:R-:W-:Y:S01]  /*6e50*/  BSSY B1, `(.L_x_47) ;  /* 0x000000e000017945 */ /* 0x000fe20003800000 */
[----:B------:R-:W-:Y:S01]  /*6e60*/  ISETP.LT.OR P3, PT, R0, 0x1, !P0 ;  /* 0x000000010000780c */ /* 0x000fe20004761670 */
[----:B------:R-:W-:Y:S01]  /*6e70*/  UIMAD UR4, UR42, UR7, UR4 ;  /* 0x000000072a0472a4 */ /* 0x000fe2000f8e0204 */
[----:B------:R-:W1:Y:S01]  /*6e80*/  LDC.64 R14, c[0x0][0x5a8] ;  /* 0x00016a00ff0e7b82 */ /* 0x000e620000000a00 */
[----:B------:R-:W-:-:S04]  /*6e90*/  IMAD.WIDE.U32 R152, R155, UR42, R152 ;  /* 0x0000002a9b987c25 */ /* 0x000fc8000f8e0098 */
[----:B------:R-:W-:Y:S02]  /*6ea0*/  VIADD R153, R153, UR4 ;  /* 0x0000000499997c36 */ /* 0x000fe40008000000 */
[-C--:B0-----:R-:W-:Y:S02]  /*6eb0*/  IMAD R22, R13, R20.reuse, RZ ;  /* 0x000000140d167224 */ /* 0x081fe400078e02ff */
[----:B------:R-:W-:-:S04]  /*6ec0*/  IMAD.WIDE.U32 R154, R19, R20, R152 ;  /* 0x00000014139a7225 */ /* 0x000fc800078e0098 */
[----:B------:R-:W-:Y:S01]  /*6ed0*/  IMAD R22, R19, R21, R22 ;  /* 0x0000001513167224 */ /* 0x000fe200078e0216 */
[----:B-1----:R-:W-:-:S04]  /*6ee0*/  IADD3 R154, P1, R154, R14, RZ ;  /* 0x0000000e9a9a7210 */ /* 0x002fc80007f3e0ff */
[--C-:B------:R-:W-:Y:S02]  /*6ef0*/  IADD3.X R155, R15, R155, R22.reuse, P1, !PT ;  /* 0x0000009b0f9b7210 */ /* 0x100fe40000ffe416 */
[----:B------:R-:W-:Y:S01]  /*6f00*/  PRMT R22, RZ, 0x7610, R22 ;  /* 0x00007610ff167816 */ /* 0x000fe20000000016 */
[----:B------:R-:W-:Y:S06]  /*6f10*/  @P3 BRA `(.L_x_48) ;  /* 0x0000000000043947 */ /* 0x000fec0003800000 */
[----:B------:R0:W5:Y:S02]  /*6f20*/  LDG.E.U8 R22, desc[UR36][R154.64] ;  /* 0x000000249a167981 */ /* 0x000164000c1e1100 */
.L_x_48:
[----:B------:R-:W-:Y:S05]  /*6f30*/  BSYNC B1 ;  /* 0x0000000000017941 */ /* 0x000fea0003800000 */
.L_x_47:
[----:B-----5:R-:W-:Y:S01]  /*6f40*/  LOP3.LUT R22, R22, 0xff, RZ, 0xc0, !PT ;  /* 0x000000ff16167812 */ /* 0x020fe200078ec0ff */
[----:B------:R-:W-:Y:S01]  /*6f50*/  BSSY B1, `(.L_x_49) ;  /* 0x000000b000017945 */ /* 0x000fe20003800000 */
[----:B------:R-:W-:Y:S02]  /*6f60*/  ISETP.LT.OR P2, PT, R0, 0x2, !P0 ;  /* 0x000000020000780c */ /* 0x000fe40004741670 */
[----:B------:R-:W-:-:S05]  /*6f70*/  F2FP.F16.E5M2.UNPACK_B R22, R22 ;  /* 0x00000016ff16723e */ /* 0x000fca00020004ff */
[----:B------:R-:W-:-:S05]  /*6f80*/  HADD2.F32 R22, -RZ, R22.H0_H0 ;  /* 0x20000016ff167230 */ /* 0x000fca0000004100 */
[----:B------:R-:W-:Y:S01]  /*6f90*/  FMUL R157, R22, R169 ;  /* 0x000000a9169d7220 */ /* 0x000fe20000400000 */
[----:B------:R-:W-:-:S03]  /*6fa0*/  PRMT R22, RZ, 0x7610, R22 ;  /* 0x00007610ff167816 */ /* 0x000fc60000000016 */
[----:B------:R-:W-:-:S05]  /*6fb0*/  FFMA R157, R88, R168, R157 ;  /* 0x000000a8589d7223 */ /* 0x000fca000000009d */
[----:B------:R-:W-:-:S05]  /*6fc0*/  F2FP.SATFINITE.E5M2.F32.PACK_AB_MERGE_C R157, RZ, R157, RZ ;  /* 0x0000009dff9d723e */ /* 0x000fca00048060ff */
[----:B------:R1:W-:Y:S01]  /*6fd0*/  @!P3 STG.E.U8 desc[UR36][R10.64], R157 ;  /* 0x0000009d0a00b986 */ /* 0x0003e2000c101124 */
[----:B------:R-:W-:Y:S05]  /*6fe0*/  @P2 BRA `(.L_x_50) ;  /* 0x0000000000042947 */ /* 0x000fea0003800000 */
[----:B------:R2:W5:Y:S02]  /*6ff0*/  LDG.E.U8 R22, desc[UR36][R154.64+0x1] ;  /* 0x000001249a167981 */ /* 0x000564000c1e1100 */
.L_x_50:
[----:B------:R-:W-:Y:S05]  /*7000*/  BSYNC B1 ;  /* 0x0000000000017941 */ /* 0x000fea0003800000 */
.L_x_49:
[----:B-----5:R-:W-:Y:S01]  /*7010*/  LOP3.LUT R22, R22, 0xff, RZ, 0xc0, !PT ;  /* 0x000000ff16167812 */ /* 0x020fe200078ec0ff */
[----:B------:R-:W-:Y:S01]  /*7020*/  BSSY B1, `(.L_x_51) ;  /* 0x0000013000017945 */ /* 0x000fe20003800000 */
[----:B------:R-:W-:Y:S02]  /*7030*/  IADD3 R159, P1, R19, 0x8, RZ ;  /* 0x00000008139f7810 */ /* 0x000fe40007f3e0ff */
[----:B------:R-:W-:-:S03]  /*7040*/  F2FP.F16.E5M2.UNPACK_B R22, R22 ;  /* 0x00000016ff16723e */ /* 0x000fc600020004ff */
[----:B-1----:R-:W-:Y:S01]  /*7050*/  IMAD.X R157, RZ, RZ, R13, P1 ;  /* 0x000000ffff9d7224 */ /* 0x002fe200008e060d */
[----:B------:R-:W-:Y:S01]  /*7060*/  ISETP.GE.AND P1, PT, R3, 0x9, PT ;  /* 0x000000090300780c */ /* 0x000fe20003f26270 */
[----:B------:R-:W-:Y:S02]  /*7070*/  HADD2.F32 R22, -RZ, R22.H0_H0 ;  /* 0x20000016ff167230 */ /* 0x000fe40000004100 */
[-C--:B------:R-:W-:Y:S01]  /*7080*/  IMAD R88, R157, R20.reuse, RZ ;  /* 0x000000149d587224 */ /* 0x080fe200078e02ff */
[----:B------:R-:W-:Y:S01]  /*7090*/  ISETP.LT.OR P4, PT, R0, 0x1, !P1 ;  /* 0x000000010000780c */ /* 0x000fe20004f81670 */
[----:B------:R-:W-:-:S04]  /*70a0*/  IMAD.WIDE.U32 R156, R159, R20, R152 ;  /* 0x000000149f9c7225 */ /* 0x000fc800078e0098 */
[----:B------:R-:W-:Y:S01]  /*70b0*/  FMUL R22, R22, R169 ;  /* 0x000000a916167220 */ /* 0x000fe20000400000 */
[----:B------:R-:W-:-:S03]  /*70c0*/  IMAD R159, R159, R21, R88 ;  /* 0x000000159f9f7224 */ /* 0x000fc600078e0258 */
[----:B------:R-:W-:-:S01]  /*70d0*/  FFMA R22, R89, R168, R22 ;  /* 0x000000a859167223 */ /* 0x000fc20000000016 */
[----:B------:R-:W-:-:S04]  /*70e0*/  IADD3 R88, P3, R156, R14, RZ ;  /* 0x0000000e9c587210 */ /* 0x000fc80007f7e0ff */
[----:B------:R-:W-:Y:S02]  /*70f0*/  F2FP.SATFINITE.E5M2.F32.PACK_AB_MERGE_C R161, RZ, R22, RZ ;  /* 0x00000016ffa1723e */ /* 0x000fe400048060ff */
[----:B------:R-:W-:Y:S02]  /*7100*/  IADD3.X R89, R15, R157, R159, P3, !PT ;  /* 0x0000009d0f597210 */ /* 0x000fe40001ffe49f */
[----:B------:R-:W-:Y:S01]  /*7110*/  PRMT R22, RZ, 0x7610, R22 ;  /* 0x00007610ff167816 */ /* 0x000fe20000000016 */
[----:B------:R1:W-:Y:S01]  /*7120*/  @!P2 STG.E.U8 desc[UR36][R10.64+0x1], R161 ;  /* 0x000001a10a00a986 */ /* 0x0003e2000c101124 */
[----:B------:R-:W-:Y:S05]  /*7130*/  @P4 BRA `(.L_x_52) ;  /* 0x0000000000044947 */ /* 0x000fea0003800000 */
[----:B------:R3:W5:Y:S02]  /*7140*/  LDG.E.U8 R22, desc[UR36][R88.64] ;  /* 0x0000002458167981 */ /* 0x000764000c1e1100 */
.L_x_52:
[----:B------:R-:W-:Y:S05]  /*7150*/  BSYNC B1 ;  /* 0x0000000000017941 */ /* 0x000fea0003800000 */
.L_x_51:
        /* <DEDUP_REMOVED lines=12> */
.L_x_54:
[----:B------:R-:W-:Y:S05]  /*7220*/  BSYNC B1 ;  /* 0x0000000000017941 */ /* 0x000fea0003800000 */
.L_x_53:
[----:B-----5:R-:W-:Y:S01]  /*7230*/  LOP3.LUT R22, R22, 0xff, RZ, 0xc0, !PT ;  /* 0x000000ff16167812 */ /* 0x020fe200078ec0ff */
[----:B------:R-:W-:Y:S01]  /*7240*/  BSSY B1, `(.L_x_55) ;  /* 0x000000b000017945 */ /* 0x000fe20003800000 */
[----:B------:R-:W-:Y:S02]  /*7250*/  ISETP.LT.OR P3, PT, R0, 0x9, !P0 ;  /* 0x000000090000780c */ /* 0x000fe40004761670 */
[----:B------:R-:W-:-:S05]  /*7260*/  F2FP.F16.E5M2.UNPACK_B R22, R22 ;  /* 0x00000016ff16723e */ /* 0x000fca00020004ff */
[----:B------:R-:W-:-:S05]  /*7270*/  HADD2.F32 R22, -RZ, R22.H0_H0 ;  /* 0x20000016ff167230 */ /* 0x000fca0000004100 */
[----:B------:R-:W-:-:S04]  /*7280*/  FMUL R22, R22, R169 ;  /* 0x000000a916167220 */ /* 0x000fc80000400000 */
[----:B------:R-:W-:-:S05]  /*7290*/  FFMA R22, R91, R168, R22 ;  /* 0x000000a85b167223 */ /* 0x000fca0000000016 */
[----:B------:R-:W-:Y:S02]  /*72a0*/  F2FP.SATFINITE.E5M2.F32.PACK_AB_MERGE_C R91, RZ, R22, RZ ;  /* 0x00000016ff5b723e */ /* 0x000fe400048060ff */
[----:B------:R-:W-:-:S03]  /*72b0*/  PRMT R22, RZ, 0x7610, R22 ;  /* 0x00007610ff167816 */ /* 0x000fc60000000016 */
[----:B------:R0:W-:Y:S01]  /*72c0*/  @!P2 STG.E.U8 desc[UR36][R8.64+0x1], R91 ;  /* 0x0000015b0800a986 */ /* 0x0001e2000c101124 */
[----:B------:R-:W-:Y:S05]  /*72d0*/  @P3 BRA `(.L_x_56) ;  /* 0x0000000000043947 */ /* 0x000fea0003800000 */
[----:B------:R0:W5:Y:S02]  /*72e0*/  LDG.E.U8 R22, desc[UR36][R154.64+0x8] ;  /* 0x000008249a167981 */ /* 0x000164000c1e1100 */
.L_x_56:
[----:B------:R-:W-:Y:S05]  /*72f0*/  BSYNC B1 ;  /* 0x0000000000017941 */ /* 0x000fea0003800000 */
.L_x_55:
[----:B-----5:R-:W-:Y:S01]  /*7300*/  LOP3.LUT R22, R22, 0xff, RZ, 0xc0, !PT ;  /* 0x000000ff16167812 */ /* 0x020fe200078ec0ff */
[----:B------:R-:W-:Y:S01]  /*7310*/  BSSY B1, `(.L_x_57) ;  /* 0x000000b000017945 */ /* 0x000fe20003800000 */
[----:B------:R-:W-:Y:S02]  /*7320*/  ISETP.LT.OR P2, PT, R0, 0xa, !P0 ;  /* 0x0000000a0000780c */ /* 0x000fe40004741670 */
[----:B------:R-:W-:-:S05]  /*7330*/  F2FP.F16.E5M2.UNPACK_B R22, R22 ;  /* 0x00000016ff16723e */ /* 0x000fca00020004ff */
[----:B------:R-:W-:-:S05]  /*7340*/  HADD2.F32 R22, -RZ, R22.H0_H0 ;  /* 0x20000016ff167230 */ /* 0x000fca0000004100 */
[----:B0-----:R-:W-:Y:S01]  /*7350*/  FMUL R91, R22, R169 ;  /* 0x000000a9165b7220 */ /* 0x001fe20000400000 */
[----:B------:R-:W-:-:S03]  /*7360*/  PRMT R22, RZ, 0x7610, R22 ;  /* 0x00007610ff167816 */ /* 0x000fc60000000016 */
[----:B------:R-:W-:-:S05]  /*7370*/  FFMA R91, R92, R168, R91 ;  /* 0x000000a85c5b7223 */ /* 0x000fca000000005b */
[----:B------:R-:W-:-:S05]  /*7380*/  F2FP.SATFINITE.E5M2.F32.PACK_AB_MERGE_C R91, RZ, R91, RZ ;  /* 0x0000005bff5b723e */ /* 0x000fca00048060ff */
[----:B------:R0:W-:Y:S01]  /*7390*/  @!P3 STG.E.U8 desc[UR36][R10.64+0x8], R91 ;  /* 0x0000085b0a00b986 */ /* 0x0001e2000c101124 */
[----:B------:R-:W-:Y:S05]  /*73a0*/  @P2 BRA `(.L_x_58) ;  /* 0x0000000000042947 */ /* 0x000fea0003800000 */
[----:B------:R0:W5:Y:S02]  /*73b0*/  LDG.E.U8 R22, desc[UR36][R154.64+0x9] ;  /* 0x000009249a167981 */ /* 0x000164000c1e1100 */
.L_x_58:
[----:B------:R-:W-:Y:S05]  /*73c0*/  BSYNC B1 ;  /* 0x0000000000017941 */ /* 0x000fea0003800000 */
.L_x_57:
[----:B-----5:R-:W-:Y:S01]  /*73d0*/  LOP3.LUT R22, R22, 0xff, RZ, 0xc0, !PT ;  /* 0x000000ff16167812 */ /* 0x020fe200078ec0ff */
[----:B------:R-:W-:Y:S01]  /*73e0*/  BSSY B1, `(.L_x_59) ;  /* 0x000000b000017945 */ /* 0x000fe20003800000 */
[----:B------:R-:W-:Y:S02]  /*73f0*/  ISETP.LT.OR P3, PT, R0, 0x9, !P1 ;  /* 0x000000090000780c */ /* 0x000fe40004f61670 */
[----:B------:R-:W-:-:S05]  /*7400*/  F2FP.F16.E5M2.UNPACK_B R22, R22 ;  /* 0x00000016ff16723e */ /* 0x000fca00020004ff */
[----:B------:R-:W-:-:S05]  /*7410*/  HADD2.F32 R22, -RZ, R22.H0_H0 ;  /* 0x20000016ff167230 */ /* 0x000fca0000004100 */
[----:B------:R-:W-:-:S04]  /*7420*/  FMUL R22, R22, R169 ;  /* 0x000000a916167220 */ /* 0x000fc80000400000 */
[----:B------:R-:W-:-:S05]  /*7430*/  FFMA R22, R93, R168, R22 ;  /* 0x000000a85d167223 */ /* 0x000fca0000000016 */
[----:B0-----:R-:W-:Y:S02]  /*7440*/  F2FP.SATFINITE.E5M2.F32.PACK_AB_MERGE_C R91, RZ, R22, RZ ;  /* 0x00000016ff5b723e */ /* 0x001fe400048060ff */
[----:B------:R-:W-:-:S03]  /*7450*/  PRMT R22, RZ, 0x7610, R22 ;  /* 0x00007610ff167816 */ /* 0x000fc60000000016 */
[----:B------:R0:W-:Y:S01]  /*7460*/  @!P2 STG.E.U8 desc[UR36][R10.64+0x9], R91 ;  /* 0x0000095b0a00a986 */ /* 0x0001e2000c101124 */
[----:B------:R-:W-:Y:S05]  /*7470*/  @P3 BRA `(.L_x_60) ;  /* 0x0000000000043947 */ /* 0x000fea0003800000 */
[----:B------:R0:W5:Y:S02]  /*7480*/  LDG.E.U8 R22, desc[UR36][R88.64+0x8] ;  /* 0x0000082458167981 */ /* 0x000164000c1e1100 */
.L_x_60:
[----:B------:R-:W-:Y:S05]  /*7490*/  BSYNC B1 ;  /* 0x0000000000017941 */ /* 0x000fea0003800000 */
.L_x_59:
        /* <DEDUP_REMOVED lines=12> */
.L_x_62:
[----:B------:R-:W-:Y:S05]  /*7560*/  BSYNC B1 ;  /* 0x0000000000017941 */ /* 0x000fea0003800000 */
.L_x_61:
        /* <DEDUP_REMOVED lines=12> */
.L_x_64:
[----:B------:R-:W-:Y:S05]  /*7630*/  BSYNC B1 ;  /* 0x0000000000017941 */ /* 0x000fea0003800000 */
.L_x_63:
        /* <DEDUP_REMOVED lines=12> */
.L_x_66:
[----:B------:R-:W-:Y:S05]  /*7700*/  BSYNC B1 ;  /* 0x0000000000017941 */ /* 0x000fea0003800000 */
.L_x_65:
        /* <DEDUP_REMOVED lines=12> */
.L_x_68:
[----:B------:R-:W-:Y:S05]  /*77d0*/  BSYNC B1 ;  /* 0x0000000000017941 */ /* 0x000fea0003800000 */
.L_x_67:
        /* <DEDUP_REMOVED lines=12> */
.L_x_70:
[----:B------:R-:W-:Y:S05]  /*78a0*/  BSYNC B1 ;  /* 0x0000000000017941 */ /* 0x000fea0003800000 */
.L_x_69:
        /* <DEDUP_REMOVED lines=12> */
.L_x_72:
[----:B------:R-:W-:Y:S05]  /*7970*/  BSYNC B1 ;  /* 0x0000000000017941 */ /* 0x000fea0003800000 */
.L_x_71:
        /* <DEDUP_REMOVED lines=12> */
.L_x_74:
[----:B------:R-:W-:Y:S05]  /*7a40*/  BSYNC B1 ;  /* 0x0000000000017941 */ /* 0x000fea0003800000 */
.L_x_73:
        /* <DEDUP_REMOVED lines=12> */
.L_x_76:
[----:B------:R-:W-:Y:S05]  /*7b10*/  BSYNC B1 ;  /* 0x0000000000017941 */ /* 0x000fea0003800000 */
.L_x_75:
        /* <DEDUP_REMOVED lines=12> */
.L_x_78:
[----:B------:R-:W-:Y:S05]  /*7be0*/  BSYNC B1 ;  /* 0x0000000000017941 */ /* 0x000fea0003800000 */
.L_x_77:
        /* <DEDUP_REMOVED lines=12> */
.L_x_80:
[----:B------:R-:W-:Y:S05]  /*7cb0*/  BSYNC B1 ;  /* 0x0000000000017941 */ /* 0x000fea0003800000 */
.L_x_79:
        /* <DEDUP_REMOVED lines=12> */
.L_x_82:
[----:B------:R-:W-:Y:S05]  /*7d80*/  BSYNC B1 ;  /* 0x0000000000017941 */ /* 0x000fea0003800000 */
.L_x_81:
        /* <DEDUP_REMOVED lines=12> */
.L_x_84:
[----:B------:R-:W-:Y:S05]  /*7e50*/  BSYNC B1 ;  /* 0x0000000000017941 */ /* 0x000fea0003800000 */
.L_x_83:
        /* <DEDUP_REMOVED lines=12> */
.L_x_86:
[----:B------:R-:W-:Y:S05]  /*7f20*/  BSYNC B1 ;  /* 0x0000000000017941 */ /* 0x000fea0003800000 */
.L_x_85:
        /* <DEDUP_REMOVED lines=12> */
.L_x_88:
[----:B------:R-:W-:Y:S05]  /*7ff0*/  BSYNC B1 ;  /* 0x0000000000017941 */ /* 0x000fea0003800000 */
.L_x_87:
        /* <DEDUP_REMOVED lines=12> */
.L_x_90:
[----:B------:R-:W-:Y:S05]  /*80c0*/  BSYNC B1 ;  /* 0x0000000000017941 */ /* 0x000fea0003800000 */
.L_x_89:
        /* <DEDUP_REMOVED lines=12> */
.L_x_92:
[----:B------:R-:W-:Y:S05]  /*8190*/  BSYNC B1 ;  /* 0x0000000000017941 */ /* 0x000fea0003800000 */
.L_x_91:
        /* <DEDUP_REMOVED lines=12> */
.L_x_94:
[----:B------:R-:W-:Y:S05]  /*8260*/  BSYNC B1 ;  /* 0x0000000000017941 */ /* 0x000fea0003800000 */
.L_x_93:
        /* <DEDUP_REMOVED lines=12> */
.L_x_96:
[----:B------:R-:W-:Y:S05]  /*8330*/  BSYNC B1 ;  /* 0x0000000000017941 */ /* 0x000fea0003800000 */
.L_x_95:
        /* <DEDUP_REMOVED lines=12> */
.L_x_98:
[----:B------:R-:W-:Y:S05]  /*8400*/  BSYNC B1 ;  /* 0x0000000000017941 */ /* 0x000fea0003800000 */
.L_x_97:
        /* <DEDUP_REMOVED lines=12> */
.L_x_100:
[----:B------:R-:W-:Y:S05]  /*84d0*/  BSYNC B1 ;  /* 0x0000000000017941 */ /* 0x000fea0003800000 */
.L_x_99:
        /* <DEDUP_REMOVED lines=12> */
.L_x_102:
[----:B------:R-:W-:Y:S05]  /*85a0*/  BSYNC B1 ;  /* 0x0000000000017941 */ /* 0x000fea0003800000 */
.L_x_101:
        /* <DEDUP_REMOVED lines=12> */
.L_x_104:
[----:B------:R-:W-:Y:S05]  /*8670*/  BSYNC B1 ;  /* 0x0000000000017941 */ /* 0x000fea0003800000 */
.L_x_103:
        /* <DEDUP_REMOVED lines=12> */
.L_x_106:
[----:B------:R-:W-:Y:S05]  /*8740*/  BSYNC B1 ;  /* 0x0000000000017941 */ /* 0x000fea0003800000 */
.L_x_105:
        /* <DEDUP_REMOVED lines=12> */
.L_x_108:
[----:B------:R-:W-:Y:S05]  /*8810*/  BSYNC B1 ;  /* 0x0000000000017941 */ /* 0x000fea0003800000 */
.L_x_107:
        /* <DEDUP_REMOVED lines=12> */
.L_x_110:
[----:B------:R-:W-:Y:S05]  /*88e0*/  BSYNC B1 ;  /* 0x0000000000017941 */ /* 0x000fea0003800000 */
.L_x_109:
        /* <DEDUP_REMOVED lines=12> */
.L_x_112:
[----:B------:R-:W-:Y:S05]  /*89b0*/  BSYNC B1 ;  /* 0x0000000000017941 */ /* 0x000fea0003800000 */
.L_x_111:
        /* <DEDUP_REMOVED lines=12> */
.L_x_114:
[----:B------:R-:W-:Y:S05]  /*8a80*/  BSYNC B1 ;  /* 0x0000000000017941 */ /* 0x000fea0003800000 */
.L_x_113:
        /* <DEDUP_REMOVED lines=12> */
.L_x_116:
[----:B------:R-:W-:Y:S05]  /*8b50*/  BSYNC B1 ;  /* 0x0000000000017941 */ /* 0x000fea0003800000 */
.L_x_115:
        /* <DEDUP_REMOVED lines=12> */
.L_x_118:
[----:B------:R-:W-:Y:S05]  /*8c20*/  BSYNC B1 ;  /* 0x0000000000017941 */ /* 0x000fea0003800000 */
.L_x_117:
        /* <DEDUP_REMOVED lines=12> */
.L_x_120:
[----:B------:R-:W-:Y:S05]  /*8cf0*/  BSYNC B1 ;  /* 0x0000000000017941 */ /* 0x000fea0003800000 */
.L_x_119:
        /* <DEDUP_REMOVED lines=12> */
.L_x_122:
[----:B------:R-:W-:Y:S05]  /*8dc0*/  BSYNC B1 ;  /* 0x0000000000017941 */ /* 0x000fea0003800000 */
.L_x_121:
        /* <DEDUP_REMOVED lines=12> */
.L_x_124:
[----:B------:R-:W-:Y:S05]  /*8e90*/  BSYNC B1 ;  /* 0x0000000000017941 */ /* 0x000fea0003800000 */
.L_x_123:
        /* <DEDUP_REMOVED lines=12> */
.L_x_126:
[----:B------:R-:W-:Y:S05]  /*8f60*/  BSYNC B1 ;  /* 0x0000000000017941 */ /* 0x000fea0003800000 */
.L_x_125:
        /* <DEDUP_REMOVED lines=12> */
.L_x_128:
[----:B------:R-:W-:Y:S05]  /*9030*/  BSYNC B1 ;  /* 0x0000000000017941 */ /* 0x000fea0003800000 */
.L_x_127:
        /* <DEDUP_REMOVED lines=12> */
.L_x_130:
[----:B------:R-:W-:Y:S05]  /*9100*/  BSYNC B1 ;  /* 0x0000000000017941 */ /* 0x000fea0003800000 */
.L_x_129:
        /* <DEDUP_REMOVED lines=12> */
.L_x_132:
[----:B------:R-:W-:Y:S05]  /*91d0*/  BSYNC B1 ;  /* 0x0000000000017941 */ /* 0x000fea0003800000 */
.L_x_131:
        /* <DEDUP_REMOVED lines=12> */
.L_x_134:
[----:B------:R-:W-:Y:S05]  /*92a0*/  BSYNC B1 ;  /* 0x0000000000017941 */ /* 0x000fea0003800000 */
.L_x_133:
        /* <DEDUP_REMOVED lines=12> */
.L_x_136:
[----:B------:R-:W-:Y:S05]  /*9370*/  BSYNC B1 ;  /* 0x0000000000017941 */ /* 0x000fea0003800000 */
.L_x_135:
        /* <DEDUP_REMOVED lines=12> */
.L_x_138:
[----:B------:R-:W-:Y:S05]  /*9440*/  BSYNC B1 ;  /* 0x0000000000017941 */ /* 0x000fea0003800000 */
.L_x_137:
        /* <DEDUP_REMOVED lines=12> */
.L_x_140:
[----:B------:R-:W-:Y:S05]  /*9510*/  BSYNC B1 ;  /* 0x0000000000017941 */ /* 0x000fea0003800000 */
.L_x_139:
        /* <DEDUP_REMOVED lines=12> */
.L_x_142:
[----:B------:R-:W-:Y:S05]  /*95e0*/  BSYNC B1 ;  /* 0x0000000000017941 */ /* 0x000fea0003800000 */
.L_x_141:
        /* <DEDUP_REMOVED lines=12> */
.L_x_144:
[----:B------:R-:W-:Y:S05]  /*96b0*/  BSYNC B1 ;  /* 0x0000000000017941 */ /* 0x000fea0003800000 */
.L_x_143:
        /* <DEDUP_REMOVED lines=12> */
.L_x_146:
[----:B------:R-:W-:Y:S05]  /*9780*/  BSYNC B1 ;  /* 0x0000000000017941 */ /* 0x000fea0003800000 */
.L_x_145:
        /* <DEDUP_REMOVED lines=12> */
.L_x_148:
[----:B------:R-:W-:Y:S05]  /*9850*/  BSYNC B1 ;  /* 0x0000000000017941 */ /* 0x000fea0003800000 */
.L_x_147:
        /* <DEDUP_REMOVED lines=12> */
.L_x_150:
[----:B------:R-:W-:Y:S05]  /*9920*/  BSYNC B1 ;  /* 0x0000000000017941 */ /* 0x000fea0003800000 */
.L_x_149:
        /* <DEDUP_REMOVED lines=12> */
.L_x_152:
[----:B------:R-:W-:Y:S05]  /*99f0*/  BSYNC B1 ;  /* 0x0000000000017941 */ /* 0x000fea0003800000 */
.L_x_151:
        /* <DEDUP_REMOVED lines=12> */
.L_x_154:
[----:B------:R-:W-:Y:S05]  /*9ac0*/  BSYNC B1 ;  /* 0x0000000000017941 */ /* 0x000fea0003800000 */
.L_x_153:
        /* <DEDUP_REMOVED lines=12> */
.L_x_156:
[----:B------:R-:W-:Y:S05]  /*9b90*/  BSYNC B1 ;  /* 0x0000000000017941 */ /* 0x000fea0003800000 */
.L_x_155:
        /* <DEDUP_REMOVED lines=12> */
.L_x_158:
[----:B------:R-:W-:Y:S05]  /*9c60*/  BSYNC B1 ;  /* 0x0000000000017941 */ /* 0x000fea0003800000 */
.L_x_157:
        /* <DEDUP_REMOVED lines=12> */
.L_x_160:
[----:B------:R-:W-:Y:S05]  /*9d30*/  BSYNC B1 ;  /* 0x0000000000017941 */ /* 0x000fea0003800000 */
.L_x_159:
        /* <DEDUP_REMOVED lines=12> */
.L_x_162:
[----:B------:R-:W-:Y:S05]  /*9e00*/  BSYNC B1 ;  /* 0x0000000000017941 */ /* 0x000fea0003800000 */
.L_x_161:
        /* <DEDUP_REMOVED lines=12> */
.L_x_164:
[----:B------:R-:W-:Y:S05]  /*9ed0*/  BSYNC B1 ;  /* 0x0000000000017941 */ /* 0x000fea0003800000 */
.L_x_163:
        /* <DEDUP_REMOVED lines=12> */
.L_x_166:
[----:B------:R-:W-:Y:S05]  /*9fa0*/  BSYNC B1 ;  /* 0x0000000000017941 */ /* 0x000fea0003800000 */
.L_x_165:
        /* <DEDUP_REMOVED lines=12> */
.L_x_168:
[----:B------:R-:W-:Y:S05]  /*a070*/  BSYNC B1 ;  /* 0x0000000000017941 */ /* 0x000fea0003800000 */
.L_x_167:
        /* <DEDUP_REMOVED lines=12> */
.L_x_170:
[----:B------:R-:W-:Y:S05]  /*a140*/  BSYNC B1 ;  /* 0x0000000000017941 */ /* 0x000fea0003800000 */
.L_x_169:
        /* <DEDUP_REMOVED lines=12> */
.L_x_172:
[----:B------:R-:W-:Y:S05]  /*a210*/  BSYNC B1 ;  /* 0x0000000000017941 */ /* 0x000fea0003800000 */
.L_x_171:
[----:B-----5:R-:W-:Y:S01]  /*a220*/  LOP3.LUT R22, R22, 0xff, RZ, 0xc0, !PT ;  /* 0x000000ff16167812 */ /* 0x020fe200078ec0ff */
[----:B------:R-:W-:Y:S01]  /*a230*/  BSSY B1, `(.L_x_173) ;  /* 0x000000b000017945 */ /* 0x000fe20003800000 */
[----:B------:R-:W-:Y:S02]  /*a240*/  ISETP.LT.OR P1, PT, R0, 0x7a, !P1 ;  /* 0x0000007a0000780c */ /* 0x000fe40004f21670 */
[----:B------:R-:W-:Y:S02]  /*a250*/  F2FP.F16.E5M2.UNPACK_B R22, R22 ;  /* 0x00000016ff16723e */ /* 0x000fe400020004ff */
[----:B01----:R-:W-:-:S03]  /*a260*/  PRMT R10, RZ, 0x7610, R10 ;  /* 0x00007610ff0a7816 */ /* 0x003fc6000000000a */
[----:B------:R-:W-:-:S05]  /*a270*/  HADD2.F32 R22, -RZ, R22.H0_H0 ;  /* 0x20000016ff167230 */ /* 0x000fca0000004100 */
[----:B------:R-:W-:-:S04]  /*a280*/  FMUL R11, R22, R169 ;  /* 0x000000a9160b7220 */ /* 0x000fc80000400000 */
[----:B------:R-:W-:-:S05]  /*a290*/  FFMA R11, R150, R168, R11 ;  /* 0x000000a8960b7223 */ /* 0x000fca000000000b */
[----:B------:R-:W-:-:S05]  /*a2a0*/  F2FP.SATFINITE.E5M2.F32.PACK_AB_MERGE_C R11, RZ, R11, RZ ;  /* 0x0000000bff0b723e */ /* 0x000fca00048060ff */
[----:B------:R0:W-:Y:S01]  /*a2b0*/  @!P2 STG.E.U8 desc[UR36][R8.64+0x78], R11 ;  /* 0x0000780b0800a986 */ /* 0x0001e2000c101124 */
[----:B------:R-:W-:Y:S05]  /*a2c0*/  @P1 BRA `(.L_x_174) ;  /* 0x0000000000041947 */ /* 0x000fea0003800000 */
[----:B------:R1:W5:Y:S02]  /*a2d0*/  LDG.E.U8 R10, desc[UR36][R88.64+0x79] ;  /* 0x00007924580a7981 */ /* 0x000364000c1e1100 */
.L_x_174:
[----:B------:R-:W-:Y:S05]  /*a2e0*/  BSYNC B1 ;  /* 0x0000000000017941 */ /* 0x000fea0003800000 */
.L_x_173:
[----:B-----5:R-:W-:Y:S01]  /*a2f0*/  LOP3.LUT R10, R10, 0xff, RZ, 0xc0, !PT ;  /* 0x000000ff0a0a7812 */ /* 0x020fe200078ec0ff */
[----:B------:R-:W-:Y:S01]  /*a300*/  BSSY B1, `(.L_x_175) ;  /* 0x0000013000017945 */ /* 0x000fe20003800000 */
[----:B-1-3--:R-:W-:Y:S02]  /*a310*/  IADD3 R89, P0, R19, 0x80, RZ ;  /* 0x0000008013597810 */ /* 0x00afe40007f1e0ff */
[----:B------:R-:W-:-:S03]  /*a320*/  F2FP.F16.E5M2.UNPACK_B R10, R10 ;  /* 0x0000000aff0a723e */ /* 0x000fc600020004ff */
[----:B0-----:R-:W-:Y:S01]  /*a330*/  IMAD.X R11, RZ, RZ, R13, P0 ;  /* 0x000000ffff0b7224 */ /* 0x001fe200000e060d */
[----:B------:R-:W-:Y:S01]  /*a340*/  ISETP.GE.AND P0, PT, R3, 0x81, PT ;  /* 0x000000810300780c */ /* 0x000fe20003f06270 */
[----:B------:R-:W-:Y:S02]  /*a350*/  HADD2.F32 R10, -RZ, R10.H0_H0 ;  /* 0x2000000aff0a7230 */ /* 0x000fe40000004100 */
[-C--:B------:R-:W-:Y:S01]  /*a360*/  IMAD R88, R11, R20.reuse, RZ ;  /* 0x000000140b587224 */ /* 0x080fe200078e02ff */
[----:B------:R-:W-:Y:S02]  /*a370*/  ISETP.LT.OR P3, PT, R0, 0x1, !P0 ;  /* 0x000000010000780c */ /* 0x000fe40004761670 */
[----:B------:R-:W-:Y:S01]  /*a380*/  FMUL R22, R10, R169 ;  /* 0x000000a90a167220 */ /* 0x000fe20000400000 */
[----:B------:R-:W-:-:S04]  /*a390*/  IMAD.WIDE.U32 R10, R89, R20, R152 ;  /* 0x00000014590a7225 */ /* 0x000fc800078e0098 */
[----:B------:R-:W-:Y:S01]  /*a3a0*/  FFMA R22, R151, R168, R22 ;  /* 0x000000a897167223 */ /* 0x000fe20000000016 */
[----:B------:R-:W-:Y:S01]  /*a3b0*/  IMAD R88, R89, R21, R88 ;  /* 0x0000001559587224 */ /* 0x000fe200078e0258 */
[----:B------:R-:W-:-:S03]  /*a3c0*/  IADD3 R10, P2, R10, R14, RZ ;  /* 0x0000000e0a0a7210 */ /* 0x000fc60007f5e0ff */
[----:B------:R-:W-:Y:S02]  /*a3d0*/  F2FP.SATFINITE.E5M2.F32.PACK_AB_MERGE_C R89, RZ, R22, RZ ;  /* 0x00000016ff59723e */ /* 0x000fe400048060ff */
[----:B------:R-:W-:Y:S02]  /*a3e0*/  IADD3.X R11, R15, R11, R88, P2, !PT ;  /* 0x0000000b0f0b7210 */ /* 0x000fe400017fe458 */
[----:B------:R-:W-:Y:S01]  /*a3f0*/  PRMT R22, RZ, 0x7610, R22 ;  /* 0x00007610ff167816 */ /* 0x000fe20000000016 */
[----:B------:R0:W-:Y:S01]  /*a400*/  @!P1 STG.E.U8 desc[UR36][R8.64+0x79], R89 ;  /* 0x0000795908009986 */ /* 0x0001e2000c101124 */
[----:B------:R-:W-:Y:S05]  /*a410*/  @P3 BRA `(.L_x_176) ;  /* 0x0000000000043947 */ /* 0x000fea0003800000 */
[----:B------:R1:W5:Y:S02]  /*a420*/  LDG.E.U8 R22, desc[UR36][R10.64] ;  /* 0x000000240a167981 */ /* 0x000364000c1e1100 */
.L_x_176:
[----:B------:R-:W-:Y:S05]  /*a430*/  BSYNC B1 ;  /* 0x0000000000017941 */ /* 0x000fea0003800000 */
.L_x_175:
[----:B-----5:R-:W-:Y:S01]  /*a440*/  LOP3.LUT R22, R22, 0xff, RZ, 0xc0, !PT ;  /* 0x000000ff16167812 */ /* 0x020fe200078ec0ff */
[----:B------:R-:W-:Y:S01]  /*a450*/  BSSY B1, `(.L_x_177) ;  /* 0x000000b000017945 */ /* 0x000fe20003800000 */
[----:B------:R-:W-:Y:S02]  /*a460*/  ISETP.LT.OR P2, PT, R0, 0x2, !P0 ;  /* 0x000000020000780c */ /* 0x000fe40004741670 */
[----:B------:R-:W-:Y:S02]  /*a470*/  F2FP.F16.E5M2.UNPACK_B R22, R22 ;  /* 0x00000016ff16723e */ /* 0x000fe400020004ff */
[----:B0---4-:R-:W-:-:S03]  /*a480*/  PRMT R8, RZ, 0x7610, R8 ;  /* 0x00007610ff087816 */ /* 0x011fc60000000008 */
[----:B------:R-:W-:-:S05]  /*a490*/  HADD2.F32 R22, -RZ, R22.H0_H0 ;  /* 0x20000016ff167230 */ /* 0x000fca0000004100 */
[----:B------:R-:W-:-:S04]  /*a4a0*/  FMUL R9, R22, R169 ;  /* 0x000000a916097220 */ /* 0x000fc80000400000 */
[----:B------:R-:W-:-:S05]  /*a4b0*/  FFMA R9, R24, R168, R9 ;  /* 0x000000a818097223 */ /* 0x000fca0000000009 */
[----:B------:R-:W-:-:S05]  /*a4c0*/  F2FP.SATFINITE.E5M2.F32.PACK_AB_MERGE_C R9, RZ, R9, RZ ;  /* 0x00000009ff09723e */ /* 0x000fca00048060ff */
[----:B------:R0:W-:Y:S01]  /*a4d0*/  @!P3 STG.E.U8 desc[UR36][R6.64], R9 ;  /* 0x000000090600b986 */ /* 0x0001e2000c101124 */
[----:B------:R-:W-:Y:S05]  /*a4e0*/  @P2 BRA `(.L_x_178) ;  /* 0x0000000000042947 */ /* 0x000fea0003800000 */
[----:B------:R3:W5:Y:S02]  /*a4f0*/  LDG.E.U8 R8, desc[UR36][R10.64+0x1] ;  /* 0x000001240a087981 */ /* 0x000764000c1e1100 */
.L_x_178:
[----:B------:R-:W-:Y:S05]  /*a500*/  BSYNC B1 ;  /* 0x0000000000017941 */ /* 0x000fea0003800000 */
.L_x_177:
[----:B-----5:R-:W-:Y:S01]  /*a510*/  LOP3.LUT R8, R8, 0xff, RZ, 0xc0, !PT ;  /* 0x000000ff08087812 */ /* 0x020fe200078ec0ff */
[----:B------:R-:W-:Y:S01]  /*a520*/  BSSY B1, `(.L_x_179) ;  /* 0x0000013000017945 */ /* 0x000fe20003800000 */
[----:B------:R-:W-:Y:S02]  /*a530*/  IADD3 R19, P1, R19, 0x88, RZ ;  /* 0x0000008813137810 */ /* 0x000fe40007f3e0ff */
[----:B------:R-:W-:-:S03]  /*a540*/  F2FP.F16.E5M2.UNPACK_B R8, R8 ;  /* 0x00000008ff08723e */ /* 0x000fc600020004ff */
[----:B------:R-:W-:Y:S01]  /*a550*/  IMAD.X R13, RZ, RZ, R13, P1 ;  /* 0x000000ffff0d7224 */ /* 0x000fe200008e060d */
[----:B------:R-:W-:Y:S01]  /*a560*/  ISETP.GE.AND P1, PT, R3, 0x89, PT ;  /* 0x000000890300780c */ /* 0x000fe20003f26270 */
[----:B------:R-:W-:Y:S01]  /*a570*/  HADD2.F32 R8, -RZ, R8.H0_H0 ;  /* 0x20000008ff087230 */ /* 0x000fe20000004100 */
[----:B------:R-:W-:Y:S01]  /*a580*/  PRMT R3, RZ, 0x7610, R3 ;  /* 0x00007610ff037816 */ /* 0x000fe20000000003 */
[-C--:B------:R-:W-:Y:S01]  /*a590*/  IMAD R12, R13, R20.reuse, RZ ;  /* 0x000000140d0c7224 */ /* 0x080fe200078e02ff */
[----:B------:R-:W-:Y:S01]  /*a5a0*/  ISETP.LT.OR P4, PT, R0, 0x1, !P1 ;  /* 0x000000010000780c */ /* 0x000fe20004f81670 */
[----:B------:R-:W-:-:S04]  /*a5b0*/  IMAD.WIDE.U32 R152, R19, R20, R152 ;  /* 0x0000001413987225 */ /* 0x000fc800078e0098 */
[----:B------:R-:W-:Y:S01]  /*a5c0*/  FMUL R8, R8, R169 ;  /* 0x000000a908087220 */ /* 0x000fe20000400000 */
[----:B------:R-:W-:-:S03]  /*a5d0*/  IMAD R12, R19, R21, R12 ;  /* 0x00000015130c7224 */ /* 0x000fc600078e020c */
[----:B------:R-:W-:-:S01]  /*a5e0*/  FFMA R8, R25, R168, R8 ;  /* 0x000000a819087223 */ /* 0x000fc20000000008 */
[----:B------:R-:W-:-:S04]  /*a5f0*/  IADD3 R14, P3, R152, R14, RZ ;  /* 0x0000000e980e7210 */ /* 0x000fc80007f7e0ff */
[----:B0-----:R-:W-:Y:S02]  /*a600*/  F2FP.SATFINITE.E5M2.F32.PACK_AB_MERGE_C R9, RZ, R8, RZ ;  /* 0x00000008ff09723e */ /* 0x001fe400048060ff */
[----:B------:R-:W-:-:S03]  /*a610*/  IADD3.X R15, R15, R153, R12, P3, !PT ;  /* 0x000000990f0f7210 */ /* 0x000fc60001ffe40c */
[----:B------:R0:W-:Y:S01]  /*a620*/  @!P2 STG.E.U8 desc[UR36][R6.64+0x1], R9 ;  /* 0x000001090600a986 */ /* 0x0001e2000c101124 */
[----:B------:R-:W-:Y:S05]  /*a630*/  @P4 BRA `(.L_x_180) ;  /* 0x0000000000044947 */ /* 0x000fea0003800000 */
[----:B------:R4:W5:Y:S02]  /*a640*/  LDG.E.U8 R3, desc[UR36][R14.64] ;  /* 0x000000240e037981 */ /* 0x000964000c1e1100 */
.L_x_180:
[----:B------:R-:W-:Y:S05]  /*a650*/  BSYNC B1 ;  /* 0x0000000000017941 */ /* 0x000fea0003800000 */
.L_x_179:
        /* <DEDUP_REMOVED lines=12> */
.L_x_182:
[----:B------:R-:W-:Y:S05]  /*a720*/  BSYNC B1 ;  /* 0x0000000000017941 */ /* 0x000fea0003800000 */
.L_x_181:
[----:B-----5:R-:W-:Y:S01]  /*a730*/  LOP3.LUT R3, R3, 0xff, RZ, 0xc0, !PT ;  /* 0x000000ff03037812 */ /* 0x020fe200078ec0ff */
[----:B------:R-:W-:Y:S01]  /*a740*/  BSSY B1, `(.L_x_183) ;  /* 0x000000b000017945 */ /* 0x000fe20003800000 */
[----:B------:R-:W-:Y:S02]  /*a750*/  ISETP.LT.OR P3, PT, R0, 0x9, !P0 ;  /* 0x000000090000780c */ /* 0x000fe40004761670 */
[----:B------:R-:W-:-:S05]  /*a760*/  F2FP.F16.E5M2.UNPACK_B R3, R3 ;  /* 0x00000003ff03723e */ /* 0x000fca00020004ff */
[----:B------:R-:W-:Y:S01]  /*a770*/  HADD2.F32 R8, -RZ, R3.H0_H0 ;  /* 0x20000003ff087230 */ /* 0x000fe20000004100 */
[----:B------:R-:W-:-:S04]  /*a780*/  PRMT R3, RZ, 0x7610, R3 ;  /* 0x00007610ff037816 */ /* 0x000fc80000000003 */
[----:B------:R-:W-:-:S04]  /*a790*/  FMUL R8, R8, R169 ;  /* 0x000000a908087220 */ /* 0x000fc80000400000 */
[----:B------:R-:W-:-:S05]  /*a7a0*/  FFMA R8, R27, R168, R8 ;  /* 0x000000a81b087223 */ /* 0x000fca0000000008 */
[----:B0-----:R-:W-:-:S05]  /*a7b0*/  F2FP.SATFINITE.E5M2.F32.PACK_AB_MERGE_C R9, RZ, R8, RZ ;  /* 0x00000008ff09723e */ /* 0x001fca00048060ff */
[----:B------:R0:W-:Y:S01]  /*a7c0*/  @!P2 STG.E.U8 desc[UR36][R4.64+0x1], R9 ;  /* 0x000001090400a986 */ /* 0x0001e2000c101124 */
[----:B------:R-:W-:Y:S05]  /*a7d0*/  @P3 BRA `(.L_x_184) ;  /* 0x0000000000043947 */ /* 0x000fea0003800000 */
[----:B------:R0:W5:Y:S02]  /*a7e0*/  LDG.E.U8 R3, desc[UR36][R10.64+0x8] ;  /* 0x000008240a037981 */ /* 0x000164000c1e1100 */
.L_x_184:
[----:B------:R-:W-:Y:S05]  /*a7f0*/  BSYNC B1 ;  /* 0x0000000000017941 */ /* 0x000fea0003800000 */
.L_x_183:
        /* <DEDUP_REMOVED lines=12> */
.L_x_186:
[----:B------:R-:W-:Y:S05]  /*a8c0*/  BSYNC B1 ;  /* 0x0000000000017941 */ /* 0x000fea0003800000 */
.L_x_185:
        /* <DEDUP_REMOVED lines=12> */
.L_x_188:
[----:B------:R-:W-:Y:S05]  /*a990*/  BSYNC B1 ;  /* 0x0000000000017941 */ /* 0x000fea0003800000 */
.L_x_187:
        /* <DEDUP_REMOVED lines=12> */
.L_x_190:
[----:B------:R-:W-:Y:S05]  /*aa60*/  BSYNC B1 ;  /* 0x0000000000017941 */ /* 0x000fea0003800000 */
.L_x_189:
        /* <DEDUP_REMOVED lines=12> */
.L_x_192:
[----:B------:R-:W-:Y:S05]  /*ab30*/  BSYNC B1 ;  /* 0x0000000000017941 */ /* 0x000fea0003800000 */
.L_x_191:
        /* <DEDUP_REMOVED lines=12> */
.L_x_194:
[----:B------:R-:W-:Y:S05]  /*ac00*/  BSYNC B1 ;  /* 0x0000000000017941 */ /* 0x000fea0003800000 */
.L_x_193:
        /* <DEDUP_REMOVED lines=12> */
.L_x_196:
[----:B------:R-:W-:Y:S05]  /*acd0*/  BSYNC B1 ;  /* 0x0000000000017941 */ /* 0x000fea0003800000 */
.L_x_195:
        /* <DEDUP_REMOVED lines=12> */
.L_x_198:
[----:B------:R-:W-:Y:S05]  /*ada0*/  BSYNC B1 ;  /* 0x0000000000017941 */ /* 0x000fea0003800000 */
.L_x_197:
        /* <DEDUP_REMOVED lines=12> */
.L_x_200:
[----:B------:R-:W-:Y:S05]  /*ae70*/  BSYNC B1 ;  /* 0x0000000000017941 */ /* 0x000fea0003800000 */
.L_x_199:
        /* <DEDUP_REMOVED lines=12> */
.L_x_202:
[----:B------:R-:W-:Y:S05]  /*af40*/  BSYNC B1 ;  /* 0x0000000000017941 */ /* 0x000fea0003800000 */
.L_x_201:
        /* <DEDUP_REMOVED lines=12> */
.L_x_204:
[----:B------:R-:W-:Y:S05]  /*b010*/  BSYNC B1 ;  /* 0x0000000000017941 */ /* 0x000fea0003800000 */
.L_x_203:
        /* <DEDUP_REMOVED lines=12> */
.L_x_206:
[----:B------:R-:W-:Y:S05]  /*b0e0*/  BSYNC B1 ;  /* 0x0000000000017941 */ /* 0x000fea0003800000 */
.L_x_205:
        /* <DEDUP_REMOVED lines=12> */
.L_x_208:
[----:B------:R-:W-:Y:S05]  /*b1b0*/  BSYNC B1 ;  /* 0x0000000000017941 */ /* 0x000fea0003800000 */
.L_x_207:
        /* <DEDUP_REMOVED lines=12> */
.L_x_210:
[----:B------:R-:W-:Y:S05]  /*b280*/  BSYNC B1 ;  /* 0x0000000000017941 */ /* 0x000fea0003800000 */
.L_x_209:
        /* <DEDUP_REMOVED lines=12> */
.L_x_212:
[----:B------:R-:W-:Y:S05]  /*b350*/  BSYNC B1 ;  /* 0x0000000000017941 */ /* 0x000fea0003800000 */
.L_x_211:
        /* <DEDUP_REMOVED lines=12> */
.L_x_214:
[----:B------:R-:W-:Y:S05]  /*b420*/  BSYNC B1 ;  /* 0x0000000000017941 */ /* 0x000fea0003800000 */
.L_x_213:
        /* <DEDUP_REMOVED lines=12> */
.L_x_216:
[----:B------:R-:W-:Y:S05]  /*b4f0*/  BSYNC B1 ;  /* 0x0000000000017941 */ /* 0x000fea0003800000 */
.L_x_215:
        /* <DEDUP_REMOVED lines=12> */
.L_x_218:
[----:B------:R-:W-:Y:S05]  /*b5c0*/  BSYNC B1 ;  /* 0x0000000000017941 */ /* 0x000fea0003800000 */
.L_x_217:
        /* <DEDUP_REMOVED lines=12> */
.L_x_220:
[----:B------:R-:W-:Y:S05]  /*b690*/  BSYNC B1 ;  /* 0x0000000000017941 */ /* 0x000fea0003800000 */
.L_x_219:
        /* <DEDUP_REMOVED lines=12> */
.L_x_222:
[----:B------:R-:W-:Y:S05]  /*b760*/  BSYNC B1 ;  /* 0x0000000000017941 */ /* 0x000fea0003800000 */
.L_x_221:
        /* <DEDUP_REMOVED lines=12> */
.L_x_224:
[----:B------:R-:W-:Y:S05]  /*b830*/  BSYNC B1 ;  /* 0x0000000000017941 */ /* 0x000fea0003800000 */
.L_x_223:
        /* <DEDUP_REMOVED lines=12> */
.L_x_226:
[----:B------:R-:W-:Y:S05]  /*b900*/  BSYNC B1 ;  /* 0x0000000000017941 */ /* 0x000fea0003800000 */
.L_x_225:
        /* <DEDUP_REMOVED lines=12> */
.L_x_228:
[----:B------:R-:W-:Y:S05]  /*b9d0*/  BSYNC B1 ;  /* 0x0000000000017941 */ /* 0x000fea0003800000 */
.L_x_227:
        /* <DEDUP_REMOVED lines=12> */
.L_x_230:
[----:B------:R-:W-:Y:S05]  /*baa0*/  BSYNC B1 ;  /* 0x0000000000017941 */ /* 0x000fea0003800000 */
.L_x_229:
        /* <DEDUP_REMOVED lines=12> */
.L_x_232:
[----:B------:R-:W-:Y:S05]  /*bb70*/  BSYNC B1 ;  /* 0x0000000000017941 */ /* 0x000fea0003800000 */
.L_x_231:
        /* <DEDUP_REMOVED lines=12> */
.L_x_234:
[----:B------:R-:W-:Y:S05]  /*bc40*/  BSYNC B1 ;  /* 0x0000000000017941 */ /* 0x000fea0003800000 */
.L_x_233:
        /* <DEDUP_REMOVED lines=12> */
.L_x_236:
[----:B------:R-:W-:Y:S05]  /*bd10*/  BSYNC B1 ;  /* 0x0000000000017941 */ /* 0x000fea0003800000 */
.L_x_235:
        /* <DEDUP_REMOVED lines=12> */
.L_x_238:
[----:B------:R-:W-:Y:S05]  /*bde0*/  BSYNC B1 ;  /* 0x0000000000017941 */ /* 0x000fea0003800000 */
.L_x_237:
        /* <DEDUP_REMOVED lines=12> */
.L_x_240:
[----:B------:R-:W-:Y:S05]  /*beb0*/  BSYNC B1 ;  /* 0x0000000000017941 */ /* 0x000fea0003800000 */
.L_x_239:
        /* <DEDUP_REMOVED lines=12> */
.L_x_242:
[----:B------:R-:W-:Y:S05]  /*bf80*/  BSYNC B1 ;  /* 0x0000000000017941 */ /* 0x000fea0003800000 */
.L_x_241:
        /* <DEDUP_REMOVED lines=12> */
.L_x_244:
[----:B------:R-:W-:Y:S05]  /*c050*/  BSYNC B1 ;  /* 0x0000000000017941 */ /* 0x000fea0003800000 */
.L_x_243:
        /* <DEDUP_REMOVED lines=12> */
.L_x_246:
[----:B------:R-:W-:Y:S05]  /*c120*/  BSYNC B1 ;  /* 0x0000000000017941 */ /* 0x000fea0003800000 */
.L_x_245:
        /* <DEDUP_REMOVED lines=12> */
.L_x_248:
[----:B------:R-:W-:Y:S05]  /*c1f0*/  BSYNC B1 ;  /* 0x0000000000017941 */ /* 0x000fea0003800000 */
.L_x_247:
        /* <DEDUP_REMOVED lines=12> */
.L_x_250:
[----:B------:R-:W-:Y:S05]  /*c2c0*/  BSYNC B1 ;  /* 0x0000000000017941 */ /* 0x000fea0003800000 */
.L_x_249:
        /* <DEDUP_REMOVED lines=12> */
.L_x_252:
[----:B------:R-:W-:Y:S05]  /*c390*/  BSYNC B1 ;  /* 0x0000000000017941 */ /* 0x000fea0003800000 */
.L_x_251:
        /* <DEDUP_REMOVED lines=12> */
.L_x_254:
[----:B------:R-:W-:Y:S05]  /*c460*/  BSYNC B1 ;  /* 0x0000000000017941 */ /* 0x000fea0003800000 */
.L_x_253:
        /* <DEDUP_REMOVED lines=12> */
.L_x_256:
[----:B------:R-:W-:Y:S05]  /*c530*/  BSYNC B1 ;  /* 0x0000000000017941 */ /* 0x000fea0003800000 */
.L_x_255:
        /* <DEDUP_REMOVED lines=12> */
.L_x_258:
[----:B------:R-:W-:Y:S05]  /*c600*/  BSYNC B1 ;  /* 0x0000000000017941 */ /* 0x000fea0003800000 */
.L_x_257:
        /* <DEDUP_REMOVED lines=12> */
.L_x_260:
[----:B------:R-:W-:Y:S05]  /*c6d0*/  BSYNC B1 ;  /* 0x0000000000017941 */ /* 0x000fea0003800000 */
.L_x_259:
        /* <DEDUP_REMOVED lines=12> */
.L_x_262:
[----:B------:R-:W-:Y:S05]  /*c7a0*/  BSYNC B1 ;  /* 0x0000000000017941 */ /* 0x000fea0003800000 */
.L_x_261:
        /* <DEDUP_REMOVED lines=12> */
.L_x_264:
[----:B------:R-:W-:Y:S05]  /*c870*/  BSYNC B1 ;  /* 0x0000000000017941 */ /* 0x000fea0003800000 */
.L_x_263:
        /* <DEDUP_REMOVED lines=12> */
.L_x_266:
[----:B------:R-:W-:Y:S05]  /*c940*/  BSYNC B1 ;  /* 0x0000000000017941 */ /* 0x000fea0003800000 */
.L_x_265:
        /* <DEDUP_REMOVED lines=12> */
.L_x_268:
[----:B------:R-:W-:Y:S05]  /*ca10*/  BSYNC B1 ;  /* 0x0000000000017941 */ /* 0x000fea0003800000 */
.L_x_267:
        /* <DEDUP_REMOVED lines=12> */
.L_x_270:
[----:B------:R-:W-:Y:S05]  /*cae0*/  BSYNC B1 ;  /* 0x0000000000017941 */ /* 0x000fea0003800000 */
.L_x_269:
        /* <DEDUP_REMOVED lines=12> */
.L_x_272:
[----:B------:R-:W-:Y:S05]  /*cbb0*/  BSYNC B1 ;  /* 0x0000000000017941 */ /* 0x000fea0003800000 */
.L_x_271:
        /* <DEDUP_REMOVED lines=12> */
.L_x_274:
[----:B------:R-:W-:Y:S05]  /*cc80*/  BSYNC B1 ;  /* 0x0000000000017941 */ /* 0x000fea0003800000 */
.L_x_273:
        /* <DEDUP_REMOVED lines=12> */
.L_x_276:
[----:B------:R-:W-:Y:S05]  /*cd50*/  BSYNC B1 ;  /* 0x0000000000017941 */ /* 0x000fea0003800000 */
.L_x_275:
        /* <DEDUP_REMOVED lines=12> */
.L_x_278:
[----:B------:R-:W-:Y:S05]  /*ce20*/  BSYNC B1 ;  /* 0x0000000000017941 */ /* 0x000fea0003800000 */
.L_x_277:
        /* <DEDUP_REMOVED lines=12> */
.L_x_280:
[----:B------:R-:W-:Y:S05]  /*cef0*/  BSYNC B1 ;  /* 0x0000000000017941 */ /* 0x000fea0003800000 */
.L_x_279:
        /* <DEDUP_REMOVED lines=12> */
.L_x_282:
[----:B------:R-:W-:Y:S05]  /*cfc0*/  BSYNC B1 ;  /* 0x0000000000017941 */ /* 0x000fea0003800000 */
.L_x_281:
        /* <DEDUP_REMOVED lines=12> */
.L_x_284:
[----:B------:R-:W-:Y:S05]  /*d090*/  BSYNC B1 ;  /* 0x0000000000017941 */ /* 0x000fea0003800000 */
.L_x_283:
        /* <DEDUP_REMOVED lines=12> */
.L_x_286:
[----:B------:R-:W-:Y:S05]  /*d160*/  BSYNC B1 ;  /* 0x0000000000017941 */ /* 0x000fea0003800000 */
.L_x_285:
        /* <DEDUP_REMOVED lines=12> */
.L_x_288:
[----:B------:R-:W-:Y:S05]  /*d230*/  BSYNC B1 ;  /* 0x0000000000017941 */ /* 0x000fea0003800000 */
.L_x_287:
        /* <DEDUP_REMOVED lines=12> */
.L_x_290:
[----:B------:R-:W-:Y:S05]  /*d300*/  BSYNC B1 ;  /* 0x0000000000017941 */ /* 0x000fea0003800000 */
.L_x_289:
        /* <DEDUP_REMOVED lines=12> */
.L_x_292:
[----:B------:R-:W-:Y:S05]  /*d3d0*/  BSYNC B1 ;  /* 0x0000000000017941 */ /* 0x000fea0003800000 */
.L_x_291:
        /* <DEDUP_REMOVED lines=12> */
.L_x_294:
[----:B------:R-:W-:Y:S05]  /*d4a0*/  BSYNC B1 ;  /* 0x0000000000017941 */ /* 0x000fea0003800000 */
.L_x_293:
        /* <DEDUP_REMOVED lines=12> */
.L_x_296:
[----:B------:R-:W-:Y:S05]  /*d570*/  BSYNC B1 ;  /* 0x0000000000017941 */ /* 0x000fea0003800000 */
.L_x_295:
        /* <DEDUP_REMOVED lines=12> */
.L_x_298:
[----:B------:R-:W-:Y:S05]  /*d640*/  BSYNC B1 ;  /* 0x0000000000017941 */ /* 0x000fea0003800000 */
.L_x_297:
        /* <DEDUP_REMOVED lines=12> */
.L_x_300:
[----:B------:R-:W-:Y:S05]  /*d710*/  BSYNC B1 ;  /* 0x0000000000017941 */ /* 0x000fea0003800000 */
.L_x_299:
[----:B-----5:R-:W-:Y:S01]  /*d720*/  LOP3.LUT R3, R3, 0xff, RZ, 0xc0, !PT ;  /* 0x000000ff03037812 */ /* 0x020fe200078ec0ff */
[----:B------:R-:W-:Y:S01]  /*d730*/  BSSY B1, `(.L_x_301) ;  /* 0x000000b000017945 */ /* 0x000fe20003800000 */
[----:B------:R-:W-:Y:S02]  /*d740*/  ISETP.LT.OR P1, PT, R0, 0x7a, !P1 ;  /* 0x0000007a0000780c */ /* 0x000fe40004f21670 */
[----:B------:R-:W-:Y:S02]  /*d750*/  F2FP.F16.E5M2.UNPACK_B R3, R3 ;  /* 0x00000003ff03723e */ /* 0x000fe400020004ff */
[----:B------:R-:W-:-:S03]  /*d760*/  PRMT R0, RZ, 0x7610, R0 ;  /* 0x00007610ff007816 */ /* 0x000fc60000000000 */
[----:B0-----:R-:W-:-:S05]  /*d770*/  HADD2.F32 R6, -RZ, R3.H0_H0 ;  /* 0x20000003ff067230 */ /* 0x001fca0000004100 */
[----:B------:R-:W-:-:S04]  /*d780*/  FMUL R3, R6, R169 ;  /* 0x000000a906037220 */ /* 0x000fc80000400000 */
[----:B------:R-:W-:-:S05]  /*d790*/  FFMA R3, R86, R168, R3 ;  /* 0x000000a856037223 */ /* 0x000fca0000000003 */
[----:B------:R-:W-:-:S05]  /*d7a0*/  F2FP.SATFINITE.E5M2.F32.PACK_AB_MERGE_C R3, RZ, R3, RZ ;  /* 0x00000003ff03723e */ /* 0x000fca00048060ff */
[----:B------:R0:W-:Y:S01]  /*d7b0*/  @!P2 STG.E.U8 desc[UR36][R4.64+0x78], R3 ;  /* 0x000078030400a986 */ /* 0x0001e2000c101124 */
[----:B------:R-:W-:Y:S05]  /*d7c0*/  @P1 BRA `(.L_x_302) ;  /* 0x0000000000041947 */ /* 0x000fea0003800000 */
[----:B------:R0:W5:Y:S02]  /*d7d0*/  LDG.E.U8 R0, desc[UR36][R14.64+0x79] ;  /* 0x000079240e007981 */ /* 0x000164000c1e1100 */
.L_x_302:
[----:B------:R-:W-:Y:S05]  /*d7e0*/  BSYNC B1 ;  /* 0x0000000000017941 */ /* 0x000fea0003800000 */
.L_x_301:
[----:B------:R-:W-:Y:S05]  /*d7f0*/  @P1 BRA `(.L_x_303) ;  /* 0x0000002000301947 */ /* 0x000fea0003800000 */
[----:B-----5:R-:W-:-:S04]  /*d800*/  LOP3.LUT R0, R0, 0xff, RZ, 0xc0, !PT ;  /* 0x000000ff00007812 */ /* 0x020fc800078ec0ff */
[----:B------:R-:W-:-:S05]  /*d810*/  F2FP.F16.E5M2.UNPACK_B R0, R0 ;  /* 0x00000000ff00723e */ /* 0x000fca00020004ff */
[----:B------:R-:W-:-:S05]  /*d820*/  HADD2.F32 R0, -RZ, R0.H0_H0 ;  /* 0x20000000ff007230 */ /* 0x000fca0000004100 */
[----:B------:R-:W-:-:S04]  /*d830*/  FMUL R0, R0, R169 ;  /* 0x000000a900007220 */ /* 0x000fc80000400000 */
[----:B------:R-:W-:-:S05]  /*d840*/  FFMA R0, R87, R168, R0 ;  /* 0x000000a857007223 */ /* 0x000fca0000000000 */
[----:B0-----:R-:W-:-:S05]  /*d850*/  F2FP.SATFINITE.E5M2.F32.PACK_AB_MERGE_C R3, RZ, R0, RZ ;  /* 0x00000000ff03723e */ /* 0x001fca00048060ff */
[----:B------:R0:W-:Y:S01]  /*d860*/  STG.E.U8 desc[UR36][R4.64+0x79], R3 ;  /* 0x0000790304007986 */ /* 0x0001e2000c101124 */
[----:B------:R-:W-:Y:S05]  /*d870*/  BRA `(.L_x_303) ;  /* 0x0000002000107947 */ /* 0x000fea0003800000 */
.L_x_46:
[C---:B------:R-:W-:Y:S01]  /*d880*/  ISETP.GE.AND P2, PT, R3.reuse, 0x1, PT ;  /* 0x000000010300780c */ /* 0x040fe20003f46270 */
[-C--:B------:R-:W-:Y:S01]  /*d890*/  FMUL R88, R88, R168.reuse ;  /* 0x000000a858587220 */ /* 0x080fe20000400000 */
[----:B------:R-:W-:Y:S01]  /*d8a0*/  ISETP.GE.AND P1, PT, R3, 0x9, PT ;  /* 0x000000090300780c */ /* 0x000fe20003f26270 */
[-C--:B------:R-:W-:Y:S01]  /*d8b0*/  FMUL R89, R89, R168.reuse ;  /* 0x000000a859597220 */ /* 0x080fe20000400000 */
[----:B------:R-:W-:Y:S01]  /*d8c0*/  ISETP.LT.OR P0, PT, R0, 0x1, !P2 ;  /* 0x000000010000780c */ /* 0x000fe20005701670 */
[----:B------:R-:W-:Y:S01]  /*d8d0*/  FMUL R90, R90, R168 ;  /* 0x000000a85a5a7220 */ /* 0x000fe20000400000 */
[----:B------:R-:W-:Y:S01]  /*d8e0*/  F2FP.SATFINITE.E5M2.F32.PACK_AB_MERGE_C R13, RZ, R88, RZ ;  /* 0x00000058ff0d723e */ /* 0x000fe200048060ff */
[-C--:B------:R-:W-:Y:S01]  /*d8f0*/  FMUL R91, R91, R168.reuse ;  /* 0x000000a85b5b7220 */ /* 0x080fe20000400000 */
[----:B------:R-:W-:Y:S01]  /*d900*/  ISETP.LT.OR P3, PT, R0, 0x2, !P2 ;  /* 0x000000020000780c */ /* 0x000fe20005761670 */
[-C--:B------:R-:W-:Y:S01]  /*d910*/  FMUL R92, R92, R168.reuse ;  /* 0x000000a85c5c7220 */ /* 0x080fe20000400000 */
[C---:B------:R-:W-:Y:S01]  /*d920*/  ISETP.LT.OR P4, PT, R0.reuse, 0x1, !P1 ;  /* 0x000000010000780c */ /* 0x040fe20004f81670 */
[-C--:B------:R-:W-:Y:S01]  /*d930*/  FMUL R93, R93, R168.reuse ;  /* 0x000000a85d5d7220 */ /* 0x080fe20000400000 */
[----:B------:R-:W-:Y:S01]  /*d940*/  ISETP.LT.OR P5, PT, R0, 0x2, !P1 ;  /* 0x000000020000780c */ /* 0x000fe20004fa1670 */
[-C--:B------:R-:W-:Y:S01]  /*d950*/  FMUL R94, R94, R168.reuse ;  /* 0x000000a85e5e7220 */ /* 0x080fe20000400000 */
[----:B------:R-:W-:Y:S01]  /*d960*/  F2FP.SATFINITE.E5M2.F32.PACK_AB_MERGE_C R89, RZ, R89, RZ ;  /* 0x00000059ff59723e */ /* 0x000fe200048060ff */
[----:B------:R-:W-:Y:S01]  /*d970*/  FMUL R95, R95, R168 ;  /* 0x000000a85f5f7220 */ /* 0x000fe20000400000 */
[----:B------:R-:W-:Y:S01]  /*d980*/  F2FP.SATFINITE.E5M2.F32.PACK_AB_MERGE_C R15, RZ, R90, RZ ;  /* 0x0000005aff0f723e */ /* 0x000fe200048060ff */
[----:B------:R0:W-:Y:S01]  /*d990*/  @!P0 STG.E.U8 desc[UR36][R10.64], R13 ;  /* 0x0000000d0a008986 */ /* 0x0001e2000c101124 */
[----:B------:R-:W-:Y:S01]  /*d9a0*/  ISETP.LT.OR P0, PT, R0, 0x9, !P2 ;  /* 0x000000090000780c */ /* 0x000fe20005701670 */
[----:B------:R-:W-:Y:S01]  /*d9b0*/  FMUL R96, R96, R168 ;  /* 0x000000a860607220 */ /* 0x000fe20000400000 */
[----:B------:R-:W-:Y:S01]  /*d9c0*/  F2FP.SATFINITE.E5M2.F32.PACK_AB_MERGE_C R91, RZ, R91, RZ ;  /* 0x0000005bff5b723e */ /* 0x000fe200048060ff */
[----:B------:R-:W-:Y:S01]  /*d9d0*/  @!P3 STG.E.U8 desc[UR36][R10.64+0x1], R89 ;  /* 0x000001590a00b986 */ /* 0x000fe2000c101124 */
[----:B------:R-:W-:Y:S01]  /*d9e0*/  F2FP.SATFINITE.E5M2.F32.PACK_AB_MERGE_C R19, RZ, R92, RZ ;  /* 0x0000005cff13723e */ /* 0x000fe200048060ff */
[-C--:B------:R-:W-:Y:S01]  /*d9f0*/  FMUL R97, R97, R168.reuse ;  /* 0x000000a861617220 */ /* 0x080fe20000400000 */
[C---:B------:R-:W-:Y:S01]  /*da00*/  ISETP.LT.OR P3, PT, R0.reuse, 0xa, !P2 ;  /* 0x0000000a0000780c */ /* 0x040fe20005761670 */
[----:B------:R1:W-:Y:S01]  /*da10*/  @!P4 STG.E.U8 desc[UR36][R8.64], R15 ;  /* 0x0000000f0800c986 */ /* 0x0003e2000c101124 */
[----:B------:R-:W-:Y:S01]  /*da20*/  ISETP.LT.OR P4, PT, R0, 0x9, !P1 ;  /* 0x000000090000780c */ /* 0x000fe20004f81670 */
[-C--:B------:R-:W-:Y:S01]  /*da30*/  FMUL R98, R98, R168.reuse ;  /* 0x000000a862627220 */ /* 0x080fe20000400000 */
[----:B------:R-:W-:Y:S01]  /*da40*/  F2FP.SATFINITE.E5M2.F32.PACK_AB_MERGE_C R93, RZ, R93, RZ ;  /* 0x0000005dff5d723e */ /* 0x000fe200048060ff */
[----:B------:R-:W-:Y:S01]  /*da50*/  @!P5 STG.E.U8 desc[UR36][R8.64+0x1], R91 ;  /* 0x0000015b0800d986 */ /* 0x000fe2000c101124 */
[C---:B------:R-:W-:Y:S01]  /*da60*/  ISETP.LT.OR P5, PT, R0.reuse, 0xa, !P1 ;  /* 0x0000000a0000780c */ /* 0x040fe20004fa1670 */
[----:B------:R-:W-:Y:S01]  /*da70*/  FMUL R99, R99, R168 ;  /* 0x000000a863637220 */ /* 0x000fe20000400000 */
[----:B0-----:R-:W-:Y:S01]  /*da80*/  F2FP.SATFINITE.E5M2.F32.PACK_AB_MERGE_C R13, RZ, R94, RZ ;  /* 0x0000005eff0d723e */ /* 0x001fe200048060ff */
[----:B------:R0:W-:Y:S01]  /*da90*/  @!P0 STG.E.U8 desc[UR36][R10.64+0x8], R19 ;  /* 0x000008130a008986 */ /* 0x0001e2000c101124 */
[----:B------:R-:W-:Y:S01]  /*daa0*/  ISETP.LT.OR P0, PT, R0, 0x11, !P2 ;  /* 0x000000110000780c */ /* 0x000fe20005701670 */
[----:B------:R-:W-:Y:S01]  /*dab0*/  FMUL R100, R100, R168 ;  /* 0x000000a864647220 */ /* 0x000fe20000400000 */
[----:B------:R-:W-:Y:S01]  /*dac0*/  F2FP.SATFINITE.E5M2.F32.PACK_AB_MERGE_C R95, RZ, R95, RZ ;  /* 0x0000005fff5f723e */ /* 0x000fe200048060ff */
[----:B------:R-:W-:Y:S01]  /*dad0*/  @!P3 STG.E.U8 desc[UR36][R10.64+0x9], R93 ;  /* 0x0000095d0a00b986 */ /* 0x000fe2000c101124 */
[----:B-1----:R-:W-:Y:S01]  /*dae0*/  F2FP.SATFINITE.E5M2.F32.PACK_AB_MERGE_C R15, RZ, R96, RZ ;  /* 0x00000060ff0f723e */ /* 0x002fe200048060ff */
        /* <DEDUP_REMOVED lines=8> */
[-C--:B------:R-:W-:Y:S01]  /*db70*/  FMUL R103, R103, R168.reuse ;  /* 0x000000a867677220 */ /* 0x080fe20000400000 */
[----:B------:R-:W-:Y:S01]  /*db80*/  F2FP.SATFINITE.E5M2.F32.PACK_AB_MERGE_C R99, RZ, R99, RZ ;  /* 0x00000063ff63723e */ /* 0x000fe200048060ff */
[----:B------:R2:W-:Y:S01]  /*db90*/  @!P0 STG.E.U8 desc[UR36][R10.64+0x10], R15 ;  /* 0x0000100f0a008986 */ /* 0x0005e2000c101124 */
[----:B------:R-:W-:Y:S01]  /*dba0*/  ISETP.LT.OR P0, PT, R0, 0x19, !P2 ;  /* 0x000000190000780c */ /* 0x000fe20005701670 */
[----:B------:R-:W-:Y:S01]  /*dbb0*/  FMUL R104, R104, R168 ;  /* 0x000000a868687220 */ /* 0x000fe20000400000 */
[----:B0-----:R-:W-:Y:S01]  /*dbc0*/  F2FP.SATFINITE.E5M2.F32.PACK_AB_MERGE_C R19, RZ, R100, RZ ;  /* 0x00000064ff13723e */ /* 0x001fe200048060ff */
[----:B------:R-:W-:Y:S01]  /*dbd0*/  @!P3 STG.E.U8 desc[UR36][R10.64+0x11], R97 ;  /* 0x000011610a00b986 */ /* 0x000fe2000c101124 */
[----:B-1----:R-:W-:Y:S01]  /*dbe0*/  F2FP.SATFINITE.E5M2.F32.PACK_AB_MERGE_C R13, RZ, R98, RZ ;  /* 0x00000062ff0d723e */ /* 0x002fe200048060ff */
[-C--:B------:R-:W-:Y:S01]  /*dbf0*/  FMUL R105, R105, R168.reuse ;  /* 0x000000a869697220 */ /* 0x080fe20000400000 */
[----:B------:R-:W-:Y:S01]  /*dc00*/  ISETP.LT.OR P3, PT, R0, 0x1a, !P2 ;  /* 0x0000001a0000780c */ /* 0x000fe20005761670 */
[-C--:B------:R-:W-:Y:S01]  /*dc10*/  FMUL R106, R106, R168.reuse ;  /* 0x000000a86a6a7220 */ /* 0x080fe20000400000 */
[----:B------:R-:W-:Y:S01]  /*dc20*/  F2FP.SATFINITE.E5M2.F32.PACK_AB_MERGE_C R101, RZ, R101, RZ ;  /* 0x00000065ff65723e */ /* 0x000fe200048060ff */
[----:B------:R0:W-:Y:S01]  /*dc30*/  @!P4 STG.E.U8 desc[UR36][R8.64+0x10], R13 ;  /* 0x0000100d0800c986 */ /* 0x0001e2000c101124 */
[C---:B------:R-:W-:Y:S01]  /*dc40*/  ISETP.LT.OR P4, PT, R0.reuse, 0x19, !P1 ;  /* 0x000000190000780c */ /* 0x040fe20004f81670 */
[-C--:B------:R-:W-:Y:S01]  /*dc50*/  FMUL R107, R107, R168.reuse ;  /* 0x000000a86b6b7220 */ /* 0x080fe20000400000 */
[----:B------:R-:W-:Y:S01]  /*dc60*/  F2FP.SATFINITE.E5M2.F32.PACK_AB_MERGE_C R103, RZ, R103, RZ ;  /* 0x00000067ff67723e */ /* 0x000fe200048060ff */
[----:B------:R-:W-:Y:S01]  /*dc70*/  @!P5 STG.E.U8 desc[UR36][R8.64+0x11], R99 ;  /* 0x000011630800d986 */ /* 0x000fe2000c101124 */
[----:B------:R-:W-:Y:S01]  /*dc80*/  ISETP.LT.OR P5, PT, R0, 0x1a, !P1 ;  /* 0x0000001a0000780c */ /* 0x000fe20004fa1670 */
[----:B------:R-:W-:Y:S01]  /*dc90*/  FMUL R108, R108, R168 ;  /* 0x000000a86c6c7220 */ /* 0x000fe20000400000 */
[----:B--2---:R-:W-:Y:S01]  /*dca0*/  F2FP.SATFINITE.E5M2.F32.PACK_AB_MERGE_C R15, RZ, R104, RZ ;  /* 0x00000068ff0f723e */ /* 0x004fe200048060ff */
[----:B------:R1:W-:Y:S01]  /*dcb0*/  @!P0 STG.E.U8 desc[UR36][R10.64+0x18], R19 ;  /* 0x000018130a008986 */ /* 0x0003e2000c101124 */
[----:B------:R-:W-:Y:S01]  /*dcc0*/  ISETP.LT.OR P0, PT, R0, 0x21, !P2 ;  /* 0x000000210000780c */ /* 0x000fe20005701670 */
[----:B------:R-:W-:Y:S01]  /*dcd0*/  FMUL R109, R109, R168 ;  /* 0x000000a86d6d7220 */ /* 0x000fe20000400000 */
[----:B------:R-:W-:Y:S01]  /*dce0*/  F2FP.SATFINITE.E5M2.F32.PACK_AB_MERGE_C R105, RZ, R105, RZ ;  /* 0x00000069ff69723e */ /* 0x000fe200048060ff */
[----:B------:R-:W-:Y:S01]  /*dcf0*/  @!P3 STG.E.U8 desc[UR36][R10.64+0x19], R101 ;  /* 0x000019650a00b986 */ /* 0x000fe2000c101124 */
[----:B0-----:R-:W-:Y:S01]  /*dd00*/  F2FP.SATFINITE.E5M2.F32.PACK_AB_MERGE_C R13, RZ, R102, RZ ;  /* 0x00000066ff0d723e */ /* 0x001fe200048060ff */
[-C--:B------:R-:W-:Y:S01]  /*dd10*/  FMUL R110, R110, R168.reuse ;  /* 0x000000a86e6e7220 */ /* 0x080fe20000400000 */
[C---:B------:R-:W-:Y:S01]  /*dd20*/  ISETP.LT.OR P3, PT, R0.reuse, 0x22, !P2 ;  /* 0x000000220000780c */ /* 0x040fe20005761670 */
[-C--:B------:R-:W-:Y:S01]  /*dd30*/  FMUL R111, R111, R168.reuse ;  /* 0x000000a86f6f7220 */ /* 0x080fe20000400000 */
[----:B------:R-:W-:Y:S01]  /*dd40*/  F2FP.SATFINITE.E5M2.F32.PACK_AB_MERGE_C R107, RZ, R107, RZ ;  /* 0x0000006bff6b723e */ /* 0x000fe200048060ff */
[----:B------:R0:W-:Y:S01]  /*dd50*/  @!P4 STG.E.U8 desc[UR36][R8.64+0x18], R13 ;  /* 0x0000180d0800c986 */ /* 0x0001e2000c101124 */
[----:B------:R-:W-:Y:S01]  /*dd60*/  ISETP.LT.OR P4, PT, R0, 0x21, !P1 ;  /* 0x000000210000780c */ /* 0x000fe20004f81670 */
[----:B------:R-:W-:Y:S01]  /*dd70*/  FMUL R112, R112, R168 ;  /* 0x000000a870707220 */ /* 0x000fe20000400000 */
[----:B-1----:R-:W-:Y:S01]  /*dd80*/  F2FP.SATFINITE.E5M2.F32.PACK_AB_MERGE_C R19, RZ, R108, RZ ;  /* 0x0000006cff13723e */ /* 0x002fe200048060ff */
[----:B------:R-:W-:Y:S01]  /*dd90*/  @!P5 STG.E.U8 desc[UR36][R8.64+0x19], R103 ;  /* 0x000019670800d986 */ /* 0x000fe2000c101124 */
[C---:B------:R-:W-:Y:S01]  /*dda0*/  ISETP.LT.OR P5, PT, R0.reuse, 0x22, !P1 ;  /* 0x000000220000780c */ /* 0x040fe20004fa1670 */
[-C--:B------:R-:W-:Y:S01]  /*ddb0*/  FMUL R113, R113, R168.reuse ;  /* 0x000000a871717220 */ /* 0x080fe20000400000 */
[----:B------:R-:W-:Y:S01]  /*ddc0*/  F2FP.SATFINITE.E5M2.F32.PACK_AB_MERGE_C R109, RZ, R109, RZ ;  /* 0x0000006dff6d723e */ /* 0x000fe200048060ff */
[----:B------:R1:W-:Y:S01]  /*ddd0*/  @!P0 STG.E.U8 desc[UR36][R10.64+0x20], R15 ;  /* 0x0000200f0a008986 */ /* 0x0003e2000c101124 */
[----:B------:R-:W-:Y:S01]  /*dde0*/  ISETP.LT.OR P0, PT, R0, 0x29, !P2 ;  /* 0x000000290000780c */ /* 0x000fe20005701670 */
[----:B------:R-:W-:Y:S01]  /*ddf0*/  FMUL R114, R114, R168 ;  /* 0x000000a872727220 */ /* 0x000fe20000400000 */
[----:B------:R-:W-:Y:S01]  /*de00*/  F2FP.SATFINITE.E5M2.F32.PACK_AB_MERGE_C R111, RZ, R111, RZ ;  /* 0x0000006fff6f723e */ /* 0x000fe200048060ff */
[----:B------:R-:W-:Y:S01]  /*de10*/  @!P3 STG.E.U8 desc[UR36][R10.64+0x21], R105 ;  /* 0x000021690a00b986 */ /* 0x000fe2000c101124 */
[----:B0-----:R-:W-:Y:S01]  /*de20*/  F2FP.SATFINITE.E5M2.F32.PACK_AB_MERGE_C R13, RZ, R106, RZ ;  /* 0x0000006aff0d723e */ /* 0x001fe200048060ff */
[-C--:B------:R-:W-:Y:S01]  /*de30*/  FMUL R115, R115, R168.reuse ;  /* 0x000000a873737220 */ /* 0x080fe20000400000 */
[----:B------:R-:W-:Y:S01]  /*de40*/  ISETP.LT.OR P3, PT, R0, 0x2a, !P2 ;  /* 0x0000002a0000780c */ /* 0x000fe20005761670 */
[-C--:B------:R-:W-:Y:S01]  /*de50*/  FMUL R116, R116, R168.reuse ;  /* 0x000000a874747220 */ /* 0x080fe20000400000 */
[----:B------:R-:W-:Y:S01]  /*de60*/  F2FP.SATFINITE.E5M2.F32.PACK_AB_MERGE_C R113, RZ, R113, RZ ;  /* 0x00000071ff71723e */ /* 0x000fe200048060ff */
[----:B------:R0:W-:Y:S01]  /*de70*/  @!P4 STG.E.U8 desc[UR36][R8.64+0x20], R13 ;  /* 0x0000200d0800c986 */ /* 0x0001e2000c101124 */
[C---:B------:R-:W-:Y:S01]  /*de80*/  ISETP.LT.OR P4, PT, R0.reuse, 0x29, !P1 ;  /* 0x000000290000780c */ /* 0x040fe20004f81670 */
[----:B------:R-:W-:Y:S01]  /*de90*/  FMUL R117, R117, R168 ;  /* 0x000000a875757220 */ /* 0x000fe20000400000 */
[----:B-1----:R-:W-:Y:S01]  /*dea0*/  F2FP.SATFINITE.E5M2.F32.PACK_AB_MERGE_C R15, RZ, R112, RZ ;  /* 0x00000070ff0f723e */ /* 0x002fe200048060ff */
[----:B------:R-:W-:Y:S01]  /*deb0*/  @!P5 STG.E.U8 desc[UR36][R8.64+0x21], R107 ;  /* 0x0000216b0800d986 */ /* 0x000fe2000c101124 */
[----:B------:R-:W-:Y:S01]  /*dec0*/  ISETP.LT.OR P5, PT, R0, 0x2a, !P1 ;  /* 0x0000002a0000780c */ /* 0x000fe20004fa1670 */
[-C--:B------:R-:W-:Y:S01]  /*ded0*/  FMUL R118, R118, R168.reuse ;  /* 0x000000a876767220 */ /* 0x080fe20000400000 */
[----:B------:R-:W-:Y:S01]  /*dee0*/  F2FP.SATFINITE.E5M2.F32.PACK_AB_MERGE_C R115, RZ, R115, RZ ;  /* 0x00000073ff73723e */ /* 0x000fe200048060ff */
[----:B------:R1:W-:Y:S01]  /*def0*/  @!P0 STG.E.U8 desc[UR36][R10.64+0x28], R19 ;  /* 0x000028130a008986 */ /* 0x0003e2000c101124 */
[----:B------:R-:W-:Y:S01]  /*df00*/  ISETP.LT.OR P0, PT, R0, 0x31, !P2 ;  /* 0x000000310000780c */ /* 0x000fe20005701670 */
[-C--:B------:R-:W-:Y:S01]  /*df10*/  FMUL R119, R119, R168.reuse ;  /* 0x000000a877777220 */ /* 0x080fe20000400000 */
[----:B------:R-:W-:Y:S01]  /*df20*/  FMUL R120, R120, R168 ;  /* 0x000000a878787220 */ /* 0x000fe20000400000 */
[----:B0-----:R-:W-:Y:S01]  /*df30*/  F2FP.SATFINITE.E5M2.F32.PACK_AB_MERGE_C R13, RZ, R110, RZ ;  /* 0x0000006eff0d723e */ /* 0x001fe200048060ff */
[----:B------:R-:W-:Y:S01]  /*df40*/  @!P3 STG.E.U8 desc[UR36][R10.64+0x29], R109 ;  /* 0x0000296d0a00b986 */ /* 0x000fe2000c101124 */
        /* <DEDUP_REMOVED lines=38> */
[-C--:B------:R-:W-:Y:S01]  /*e1b0*/  FMUL R132, R132, R168.reuse ;  /* 0x000000a884847220 */ /* 0x080fe20000400000 */
        /* <DEDUP_REMOVED lines=45> */
[C---:B------:R-:W-:Y:S01]  /*e490*/  ISETP.LT.OR P0, PT, R0.reuse, 0x59, !P2 ;  /* 0x000000590000780c */ /* 0x040fe20005701670 */
        /* <DEDUP_REMOVED lines=55> */
[----:B------:R-:W-:Y:S01]  /*e810*/  F2FP.SATFINITE.E5M2.F32.PACK_AB_MERGE_C R31, RZ, R31, RZ ;  /* 0x0000001fff1f723e */ /* 0x000fe200048060ff */
        /* <DEDUP_REMOVED lines=13> */
[C---:B------:R-:W-:Y:S01]  /*e8f0*/  ISETP.LT.OR P2, PT, R0.reuse, 0x7a, !P2 ;  /* 0x0000007a0000780c */ /* 0x040fe20005741670 */
[----:B------:R1:W-:Y:S01]  /*e900*/  @!P0 STG.E.U8 desc[UR36][R10.64+0x70], R15 ;  /* 0x0000700f0a008986 */ /* 0x0003e2000c101124 */
[----:B------:R-:W-:Y:S01]  /*e910*/  ISETP.LT.OR P0, PT, R0, 0x72, !P1 ;  /* 0x000000720000780c */ /* 0x000fe20004f01670 */
[----:B------:R-:W-:Y:S01]  /*e920*/  FMUL R38, R38, R168 ;  /* 0x000000a826267220 */ /* 0x000fe20000400000 */
[----:B------:R-:W-:Y:S01]  /*e930*/  F2FP.SATFINITE.E5M2.F32.PACK_AB_MERGE_C R35, RZ, R35, RZ ;  /* 0x00000023ff23723e */ /* 0x000fe200048060ff */
[----:B------:R-:W-:Y:S01]  /*e940*/  @!P4 STG.E.U8 desc[UR36][R10.64+0x71], R145 ;  /* 0x000071910a00c986 */ /* 0x000fe2000c101124 */
[----:B0-----:R-:W-:Y:S01]  /*e950*/  F2FP.SATFINITE.E5M2.F32.PACK_AB_MERGE_C R13, RZ, R146, RZ ;  /* 0x00000092ff0d723e */ /* 0x001fe200048060ff */
[-C--:B------:R-:W-:Y:S01]  /*e960*/  FMUL R39, R39, R168.reuse ;  /* 0x000000a827277220 */ /* 0x080fe20000400000 */
[----:B------:R-:W-:Y:S01]  /*e970*/  F2FP.SATFINITE.E5M2.F32.PACK_AB_MERGE_C R37, RZ, R37, RZ ;  /* 0x00000025ff25723e */ /* 0x000fe200048060ff */
[-C--:B------:R-:W-:Y:S01]  /*e980*/  FMUL R40, R40, R168.reuse ;  /* 0x000000a828287220 */ /* 0x080fe20000400000 */
[-C--:B------:R-:W-:Y:S01]  /*e990*/  FMUL R41, R41, R168.reuse ;  /* 0x000000a829297220 */ /* 0x080fe20000400000 */
[----:B------:R0:W-:Y:S01]  /*e9a0*/  @!P5 STG.E.U8 desc[UR36][R8.64+0x70], R13 ;  /* 0x0000700d0800d986 */ /* 0x0001e2000c101124 */
[----:B------:R-:W-:Y:S01]  /*e9b0*/  F2FP.SATFINITE.E5M2.F32.PACK_AB_MERGE_C R39, RZ, R39, RZ ;  /* 0x00000027ff27723e */ /* 0x000fe200048060ff */
[----:B------:R-:W-:Y:S01]  /*e9c0*/  FMUL R42, R42, R168 ;  /* 0x000000a82a2a7220 */ /* 0x000fe20000400000 */
[----:B-1----:R-:W-:Y:S01]  /*e9d0*/  F2FP.SATFINITE.E5M2.F32.PACK_AB_MERGE_C R15, RZ, R24, RZ ;  /* 0x00000018ff0f723e */ /* 0x002fe200048060ff */
[----:B------:R-:W-:Y:S01]  /*e9e0*/  @!P0 STG.E.U8 desc[UR36][R8.64+0x71], R147 ;  /* 0x0000719308008986 */ /* 0x000fe2000c101124 */
[----:B------:R-:W-:Y:S01]  /*e9f0*/  ISETP.GE.AND P0, PT, R3, 0x81, PT ;  /* 0x000000810300780c */ /* 0x000fe20003f06270 */
[-C--:B------:R-:W-:Y:S01]  /*ea00*/  FMUL R43, R43, R168.reuse ;  /* 0x000000a82b2b7220 */ /* 0x080fe20000400000 */
[----:B------:R-:W-:Y:S01]  /*ea10*/  F2FP.SATFINITE.E5M2.F32.PACK_AB_MERGE_C R41, RZ, R41, RZ ;  /* 0x00000029ff29723e */ /* 0x000fe200048060ff */
[----:B------:R-:W-:Y:S01]  /*ea20*/  @!P3 STG.E.U8 desc[UR36][R10.64+0x78], R19 ;  /* 0x000078130a00b986 */ /* 0x000fe2000c101124 */
[----:B------:R-:W-:Y:S01]  /*ea30*/  ISETP.LT.OR P3, PT, R0, 0x79, !P1 ;  /* 0x000000790000780c */ /* 0x000fe20004f61670 */
[-C--:B------:R-:W-:Y:S01]  /*ea40*/  FMUL R44, R44, R168.reuse ;  /* 0x000000a82c2c7220 */ /* 0x080fe20000400000 */
[C---:B------:R-:W-:Y:S01]  /*ea50*/  ISETP.LT.OR P1, PT, R0.reuse, 0x7a, !P1 ;  /* 0x0000007a0000780c */ /* 0x040fe20004f21670 */
[----:B------:R-:W-:Y:S01]  /*ea60*/  @!P2 STG.E.U8 desc[UR36][R10.64+0x79], R149 ;  /* 0x000079950a00a986 */ /* 0x000fe2000c101124 */
[C---:B------:R-:W-:Y:S01]  /*ea70*/  ISETP.LT.OR P4, PT, R0.reuse, 0x1, !P0 ;  /* 0x000000010000780c */ /* 0x040fe20004781670 */
[-C--:B------:R-:W-:Y:S01]  /*ea80*/  FMUL R45, R45, R168.reuse ;  /* 0x000000a82d2d7220 */ /* 0x080fe20000400000 */
[----:B------:R-:W-:Y:S01]  /*ea90*/  ISETP.LT.OR P5, PT, R0, 0x2, !P0 ;  /* 0x000000020000780c */ /* 0x000fe200047a1670 */
[----:B------:R-:W-:Y:S01]  /*eaa0*/  FMUL R46, R46, R168 ;  /* 0x000000a82e2e7220 */ /* 0x000fe20000400000 */
[----:B0-----:R-:W-:Y:S01]  /*eab0*/  F2FP.SATFINITE.E5M2.F32.PACK_AB_MERGE_C R13, RZ, R150, RZ ;  /* 0x00000096ff0d723e */ /* 0x001fe200048060ff */
[-C--:B------:R-:W-:Y:S01]  /*eac0*/  FMUL R47, R47, R168.reuse ;  /* 0x000000a82f2f7220 */ /* 0x080fe20000400000 */
[----:B------:R-:W-:Y:S01]  /*ead0*/  ISETP.GE.AND P2, PT, R3, 0x89, PT ;  /* 0x000000890300780c */ /* 0x000fe20003f46270 */
[----:B------:R-:W-:Y:S01]  /*eae0*/  FMUL R48, R48, R168 ;  /* 0x000000a830307220 */ /* 0x000fe20000400000 */
[----:B------:R-:W-:Y:S01]  /*eaf0*/  F2FP.SATFINITE.E5M2.F32.PACK_AB_MERGE_C R3, RZ, R26, RZ ;  /* 0x0000001aff03723e */ /* 0x000fe200048060ff */
[----:B------:R-:W-:Y:S01]  /*eb00*/  @!P3 STG.E.U8 desc[UR36][R8.64+0x78], R13 ;  /* 0x0000780d0800b986 */ /* 0x000fe2000c101124 */
[C---:B------:R-:W-:Y:S01]  /*eb10*/  ISETP.LT.OR P3, PT, R0.reuse, 0x2, !P2 ;  /* 0x000000020000780c */ /* 0x040fe20005761670 */
[-C--:B------:R-:W-:Y:S01]  /*eb20*/  FMUL R49, R49, R168.reuse ;  /* 0x000000a831317220 */ /* 0x080fe20000400000 */
[----:B------:R-:W-:Y:S01]  /*eb30*/  F2FP.SATFINITE.E5M2.F32.PACK_AB_MERGE_C R43, RZ, R43, RZ ;  /* 0x0000002bff2b723e */ /* 0x000fe200048060ff */
        /* <DEDUP_REMOVED lines=8> */
[----:B------:R-:W-:Y:S01]  /*ebc0*/  @!P5 STG.E.U8 desc[UR36][R6.64+0x1], R25 ;  /* 0x000001190600d986 */ /* 0x000fe2000c101124 */
[----:B------:R-:W-:Y:S01]  /*ebd0*/  ISETP.LT.OR P5, PT, R0, 0xa, !P0 ;  /* 0x0000000a0000780c */ /* 0x000fe200047a1670 */
[----:B------:R-:W-:Y:S01]  /*ebe0*/  FMUL R52, R52, R168 ;  /* 0x000000a834347220 */ /* 0x000fe20000400000 */
[----:B------:R-:W-:Y:S01]  /*ebf0*/  F2FP.SATFINITE.E5M2.F32.PACK_AB_MERGE_C R49, RZ, R49, RZ ;  /* 0x00000031ff31723e */ /* 0x000fe200048060ff */
[----:B------:R-:W-:Y:S01]  /*ec00*/  @!P3 STG.E.U8 desc[UR36][R4.64+0x1], R27 ;  /* 0x0000011b0400b986 */ /* 0x000fe2000c101124 */
[----:B0-----:R-:W-:Y:S01]  /*ec10*/  F2FP.SATFINITE.E5M2.F32.PACK_AB_MERGE_C R9, RZ, R28, RZ ;  /* 0x0000001cff09723e */ /* 0x001fe200048060ff */
[-C--:B------:R-:W-:Y:S01]  /*ec20*/  FMUL R53, R53, R168.reuse ;  /* 0x000000a835357220 */ /* 0x080fe20000400000 */
[C---:B------:R-:W-:Y:S01]  /*ec30*/  ISETP.LT.OR P3, PT, R0.reuse, 0xa, !P2 ;  /* 0x0000000a0000780c */ /* 0x040fe20005761670 */
[----:B------:R0:W-:Y:S01]  /*ec40*/  @!P1 STG.E.U8 desc[UR36][R4.64], R3 ;  /* 0x0000000304009986 */ /* 0x0001e2000c101124 */
        /* <DEDUP_REMOVED lines=9> */
[-C--:B------:R-:W-:Y:S01]  /*ece0*/  FMUL R56, R56, R168.reuse ;  /* 0x000000a838387220 */ /* 0x080fe20000400000 */
[----:B------:R-:W-:Y:S01]  /*ecf0*/  FMUL R57, R57, R168 ;  /* 0x000000a839397220 */ /* 0x000fe20000400000 */
[----:B0-----:R-:W-:Y:S01]  /*ed00*/  F2FP.SATFINITE.E5M2.F32.PACK_AB_MERGE_C R3, RZ, R30, RZ ;  /* 0x0000001eff03723e */ /* 0x001fe200048060ff */
[----:B------:R-:W-:Y:S01]  /*ed10*/  @!P3 STG.E.U8 desc[UR36][R4.64+0x9], R31 ;  /* 0x0000091f0400b986 */ /* 0x000fe2000c101124 */
[----:B------:R-:W-:Y:S01]  /*ed20*/  ISETP.LT.OR P3, PT, R0, 0x12, !P2 ;  /* 0x000000120000780c */ /* 0x000fe20005761670 */
[----:B------:R-:W-:Y:S01]  /*ed30*/  FMUL R58, R58, R168 ;  /* 0x000000a83a3a7220 */ /* 0x000fe20000400000 */
[----:B-1----:R-:W-:Y:S01]  /*ed40*/  F2FP.SATFINITE.E5M2.F32.PACK_AB_MERGE_C R9, RZ, R32, RZ ;  /* 0x00000020ff09723e */ /* 0x002fe200048060ff */
[----:B------:R0:W-:Y:S01]  /*ed50*/  @!P1 STG.E.U8 desc[UR36][R4.64+0x8], R3 ;  /* 0x0000080304009986 */ /* 0x0001e2000c101124 */
        /* <DEDUP_REMOVED lines=15> */
[----:B------:R-:W-:Y:S01]  /*ee50*/  FMUL R63, R63, R168 ;  /* 0x000000a83f3f7220 */ /* 0x000fe20000400000 */
[----:B-1----:R-:W-:Y:S01]  /*ee60*/  F2FP.SATFINITE.E5M2.F32.PACK_AB_MERGE_C R9, RZ, R36, RZ ;  /* 0x00000024ff09723e */ /* 0x002fe200048060ff */
        /* <DEDUP_REMOVED lines=75> */
[----:B------:R-:W-:Y:S01]  /*f320*/  ISETP.LT.OR P4, PT, R0, 0x41, !P0 ;  /* 0x000000410000780c */ /* 0x000fe20004781670 */
[-C--:B------:R-:W-:Y:S01]  /*f330*/  FMUL R85, R85, R168.reuse ;  /* 0x000000a855557220 */ /* 0x080fe20000400000 */
[-C--:B------:R-:W-:Y:S01]  /*f340*/  FMUL R86, R86, R168.reuse ;  /* 0x000000a856567220 */ /* 0x080fe20000400000 */
[----:B------:R-:W-:Y:S01]  /*f350*/  @!P5 STG.E.U8 desc[UR36][R6.64+0x39], R53 ;  /* 0x000039350600d986 */ /* 0x000fe2000c101124 */
[----:B------:R-:W-:Y:S01]  /*f360*/  ISETP.LT.OR P5, PT, R0, 0x42, !P0 ;  /* 0x000000420000780c */ /* 0x000fe200047a1670 */
[----:B------:R-:W-:Y:S01]  /*f370*/  FMUL R87, R87, R168 ;  /* 0x000000a857577220 */ /* 0x000fe20000400000 */
[----:B------:R-:W-:Y:S01]  /*f380*/  F2FP.SATFINITE.E5M2.F32.PACK_AB_MERGE_C R83, RZ, R83, RZ ;  /* 0x00000053ff53723e */ /* 0x000fe200048060ff */
[----:B------:R-:W-:Y:S01]  /*f390*/  @!P3 STG.E.U8 desc[UR36][R4.64+0x39], R55 ;  /* 0x000039370400b986 */ /* 0x000fe2000c101124 */
[----:B0-----:R-:W-:-:S02]  /*f3a0*/  F2FP.SATFINITE.E5M2.F32.PACK_AB_MERGE_C R3, RZ, R54, RZ ;  /* 0x00000036ff03723e */ /* 0x001fc400048060ff */
[C---:B------:R-:W-:Y:S02]  /*f3b0*/  ISETP.LT.OR P3, PT, R0.reuse, 0x42, !P2 ;  /* 0x000000420000780c */ /* 0x040fe40005761670 */
[----:B-1----:R-:W-:Y:S01]  /*f3c0*/  F2FP.SATFINITE.E5M2.F32.PACK_AB_MERGE_C R9, RZ, R56, RZ ;  /* 0x00000038ff09723e */ /* 0x002fe200048060ff */
[----:B------:R0:W-:Y:S01]  /*f3d0*/  @!P1 STG.E.U8 desc[UR36][R4.64+0x38], R3 ;  /* 0x0000380304009986 */ /* 0x0001e2000c101124 */
[C---:B------:R-:W-:Y:S02]  /*f3e0*/  ISETP.LT.OR P1, PT, R0.reuse, 0x41, !P2 ;  /* 0x000000410000780c */ /* 0x040fe40005721670 */
[----:B------:R-:W-:Y:S01]  /*f3f0*/  F2FP.SATFINITE.E5M2.F32.PACK_AB_MERGE_C R85, RZ, R85, RZ ;  /* 0x00000055ff55723e */ /* 0x000fe200048060ff */
[----:B------:R1:W-:Y:S01]  /*f400*/  @!P4 STG.E.U8 desc[UR36][R6.64+0x40], R9 ;  /* 0x000040090600c986 */ /* 0x0003e2000c101124 */
[C---:B------:R-:W-:Y:S02]  /*f410*/  ISETP.LT.OR P4, PT, R0.reuse, 0x49, !P0 ;  /* 0x000000490000780c */ /* 0x040fe40004781670 */
[----:B------:R-:W-:Y:S01]  /*f420*/  F2FP.SATFINITE.E5M2.F32.PACK_AB_MERGE_C R11, RZ, R86, RZ ;  /* 0x00000056ff0b723e */ /* 0x000fe200048060ff */
[----:B------:R-:W-:Y:S01]  /*f430*/  @!P5 STG.E.U8 desc[UR36][R6.64+0x41], R57 ;  /* 0x000041390600d986 */ /* 0x000fe2000c101124 */
[----:B------:R-:W-:-:S02]  /*f440*/  ISETP.LT.OR P5, PT, R0, 0x4a, !P0 ;  /* 0x0000004a0000780c */ /* 0x000fc400047a1670 */
[----:B------:R-:W-:Y:S01]  /*f450*/  F2FP.SATFINITE.E5M2.F32.PACK_AB_MERGE_C R87, RZ, R87, RZ ;  /* 0x00000057ff57723e */ /* 0x000fe200048060ff */
[----:B------:R-:W-:Y:S01]  /*f460*/  @!P3 STG.E.U8 desc[UR36][R4.64+0x41], R59 ;  /* 0x0000413b0400b986 */ /* 0x000fe2000c101124 */
[----:B0-----:R-:W-:Y:S02]  /*f470*/  F2FP.SATFINITE.E5M2.F32.PACK_AB_MERGE_C R3, RZ, R58, RZ ;  /* 0x0000003aff03723e */ /* 0x001fe400048060ff */
[C---:B------:R-:W-:Y:S02]  /*f480*/  ISETP.LT.OR P3, PT, R0.reuse, 0x4a, !P2 ;  /* 0x0000004a0000780c */ /* 0x040fe40005761670 */
[----:B-1----:R-:W-:Y:S01]  /*f490*/  F2FP.SATFINITE.E5M2.F32.PACK_AB_MERGE_C R9, RZ, R60, RZ ;  /* 0x0000003cff09723e */ /* 0x002fe200048060ff */
[----:B------:R0:W-:Y:S01]  /*f4a0*/  @!P1 STG.E.U8 desc[UR36][R4.64+0x40], R3 ;  /* 0x0000400304009986 */ /* 0x0001e2000c101124 */
[----:B------:R-:W-:-:S03]  /*f4b0*/  ISETP.LT.OR P1, PT, R0, 0x49, !P2 ;  /* 0x000000490000780c */ /* 0x000fc60005721670 */
[----:B------:R1:W-:Y:S01]  /*f4c0*/  @!P4 STG.E.U8 desc[UR36][R6.64+0x48], R9 ;  /* 0x000048090600c986 */ /* 0x0003e2000c101124 */
[----:B------:R-:W-:-:S03]  /*f4d0*/  ISETP.LT.OR P4, PT, R0, 0x51, !P0 ;  /* 0x000000510000780c */ /* 0x000fc60004781670 */
[----:B------:R-:W-:Y:S01]  /*f4e0*/  @!P5 STG.E.U8 desc[UR36][R6.64+0x49], R61 ;  /* 0x0000493d0600d986 */ /* 0x000fe2000c101124 */
[C---:B------:R-:W-:Y:S02]  /*f4f0*/  ISETP.LT.OR P5, PT, R0.reuse, 0x52, !P0 ;  /* 0x000000520000780c */ /* 0x040fe400047a1670 */
[----:B0-----:R-:W-:Y:S01]  /*f500*/  F2FP.SATFINITE.E5M2.F32.PACK_AB_MERGE_C R3, RZ, R62, RZ ;  /* 0x0000003eff03723e */ /* 0x001fe200048060ff */
[----:B------:R-:W-:Y:S01]  /*f510*/  @!P3 STG.E.U8 desc[UR36][R4.64+0x49], R63 ;  /* 0x0000493f0400b986 */ /* 0x000fe2000c101124 */
        /* <DEDUP_REMOVED lines=37> */
[----:B------:R-:W-:Y:S02]  /*f770*/  ISETP.LT.OR P5, PT, R0, 0x71, !P0 ;  /* 0x000000710000780c */ /* 0x000fe400047a1670 */
[----:B0-----:R-:W-:Y:S02]  /*f780*/  F2FP.SATFINITE.E5M2.F32.PACK_AB_MERGE_C R3, RZ, R78, RZ ;  /* 0x0000004eff03723e */ /* 0x001fe400048060ff */
[----:B-1----:R-:W-:-:S03]  /*f790*/  F2FP.SATFINITE.E5M2.F32.PACK_AB_MERGE_C R9, RZ, R80, RZ ;  /* 0x00000050ff09723e */ /* 0x002fc600048060ff */
[----:B------:R0:W-:Y:S01]  /*f7a0*/  @!P1 STG.E.U8 desc[UR36][R4.64+0x68], R3 ;  /* 0x0000680304009986 */ /* 0x0001e2000c101124 */
[----:B------:R-:W-:-:S03]  /*f7b0*/  ISETP.LT.OR P1, PT, R0, 0x71, !P2 ;  /* 0x000000710000780c */ /* 0x000fc60005721670 */
[----:B------:R-:W-:Y:S01]  /*f7c0*/  @!P4 STG.E.U8 desc[UR36][R4.64+0x69], R79 ;  /* 0x0000694f0400c986 */ /* 0x000fe2000c101124 */
[----:B------:R-:W-:-:S03]  /*f7d0*/  ISETP.LT.OR P4, PT, R0, 0x79, !P2 ;  /* 0x000000790000780c */ /* 0x000fc60005781670 */
[----:B------:R1:W-:Y:S01]  /*f7e0*/  @!P5 STG.E.U8 desc[UR36][R6.64+0x70], R9 ;  /* 0x000070090600d986 */ /* 0x0003e2000c101124 */
[C---:B------:R-:W-:Y:S02]  /*f7f0*/  ISETP.LT.OR P5, PT, R0.reuse, 0x72, !P2 ;  /* 0x000000720000780c */ /* 0x040fe400057a1670 */
[C---:B------:R-:W-:Y:S01]  /*f800*/  ISETP.LT.OR P2, PT, R0.reuse, 0x7a, !P2 ;  /* 0x0000007a0000780c */ /* 0x040fe20005741670 */
[----:B------:R2:W-:Y:S01]  /*f810*/  @!P3 STG.E.U8 desc[UR36][R6.64+0x71], R81 ;  /* 0x000071510600b986 */ /* 0x0005e2000c101124 */
[C---:B------:R-:W-:Y:S02]  /*f820*/  ISETP.LT.OR P3, PT, R0.reuse, 0x79, !P0 ;  /* 0x000000790000780c */ /* 0x040fe40004761670 */
[----:B------:R-:W-:Y:S02]  /*f830*/  ISETP.LT.OR P0, PT, R0, 0x7a, !P0 ;  /* 0x0000007a0000780c */ /* 0x000fe40004701670 */
[----:B0-----:R-:W-:Y:S02]  /*f840*/  F2FP.SATFINITE.E5M2.F32.PACK_AB_MERGE_C R3, RZ, R82, RZ ;  /* 0x00000052ff03723e */ /* 0x001fe400048060ff */
[----:B-1----:R-:W-:-:S03]  /*f850*/  F2FP.SATFINITE.E5M2.F32.PACK_AB_MERGE_C R9, RZ, R84, RZ ;  /* 0x00000054ff09723e */ /* 0x002fc600048060ff */
[----:B------:R2:W-:Y:S04]  /*f860*/  @!P1 STG.E.U8 desc[UR36][R4.64+0x70], R3 ;  /* 0x0000700304009986 */ /* 0x0005e8000c101124 */
[----:B------:R2:W-:Y:S04]  /*f870*/  @!P5 STG.E.U8 desc[UR36][R4.64+0x71], R83 ;  /* 0x000071530400d986 */ /* 0x0005e8000c101124 */
[----:B------:R2:W-:Y:S04]  /*f880*/  @!P3 STG.E.U8 desc[UR36][R6.64+0x78], R9 ;  /* 0x000078090600b986 */ /* 0x0005e8000c101124 */
[----:B------:R2:W-:Y:S04]  /*f890*/  @!P0 STG.E.U8 desc[UR36][R6.64+0x79], R85 ;  /* 0x0000795506008986 */ /* 0x0005e8000c101124 */
[----:B------:R2:W-:Y:S04]  /*f8a0*/  @!P4 STG.E.U8 desc[UR36][R4.64+0x78], R11 ;  /* 0x0000780b0400c986 */ /* 0x0005e8000c101124 */
[----:B------:R2:W-:Y:S02]  /*f8b0*/  @!P2 STG.E.U8 desc[UR36][R4.64+0x79], R87 ;  /* 0x000079570400a986 */ /* 0x0005e4000c101124 */
.L_x_303:
[----:B------:R-:W-:Y:S05]  /*f8c0*/  BSYNC B0 ;  /* 0x0000000000007941 */ /* 0x000fea0003800000 */
.L_x_45:
[----:B------:R-:W-:Y:S01]  /*f8d0*/  ULDC UR4, c[0x0][0xc] ;  /* 0x0000030000047ab9 */ /* 0x000fe20000000800 */
[----:B------:R-:W-:Y:S01]  /*f8e0*/  ULDC UR5, c[0x0][0x10] ;  /* 0x0000040000057ab9 */ /* 0x000fe20000000800 */
[----:B0-2---:R-:W0:Y:S01]  /*f8f0*/  LDC R3, c[0x0][0x14] ;  /* 0x00000500ff037b82 */ /* 0x005e220000000800 */
[----:B------:R-:W-:Y:S01]  /*f900*/  UIMAD.WIDE.U32 UR4, UR4, UR5, URZ ;  /* 0x00000005040472a5 */ /* 0x000fe2000f8e003f */
[----:B-----5:R-:W-:Y:S01]  /*f910*/  PRMT R0, RZ, 0x7610, R0 ;  /* 0x00007610ff007816 */ /* 0x020fe20000000000 */
[----:B------:R-:W-:Y:S01]  /*f920*/  UMOV UR42, 0xffffffff ;  /* 0xffffffff002a7882 */ /* 0x000fe20000000000 */
[----:B------:R-:W-:-:S03]  /*f930*/  IMAD.MOV.U32 R22, RZ, RZ, -0x1 ;  /* 0xffffffffff167424 */ /* 0x000fc600078e00ff */
[----:B0-----:R-:W-:-:S04]  /*f940*/  IMAD.WIDE.U32 R16, R3, UR4, R16 ;  /* 0x0000000403107c25 */ /* 0x001fc8000f8e0010 */
[----:B------:R-:W-:Y:S01]  /*f950*/  IMAD R3, R3, UR5, RZ ;  /* 0x0000000503037c24 */ /* 0x000fe2000f8e02ff */
[----:B------:R-:W-:Y:S02]  /*f960*/  ULDC.64 UR4, c[0x0][0x650] ;  /* 0x0001940000047ab9 */ /* 0x000fe40000000a00 */
[----:B------:R-:W-:Y:S01]  /*f970*/  ISETP.GE.U32.AND P0, PT, R16, UR4, PT ;  /* 0x0000000410007c0c */ /* 0x000fe2000bf06070 */
[----:B------:R-:W-:-:S05]  /*f980*/  IMAD.IADD R17, R17, 0x1, R3 ;  /* 0x0000000111117824 */ /* 0x000fca00078e0203 */
[----:B------:R-:W-:-:S13]  /*f990*/  ISETP.GE.U32.AND.EX P0, PT, R17, UR5, PT, P0 ;  /* 0x0000000511007c0c */ /* 0x000fda000bf06100 */
[----:B------:R-:W-:Y:S05]  /*f9a0*/  @P0 BRA `(.L_x_304) ;  /* 0x0000000400680947 */ /* 0x000fea0003800000 */
[----:B------:R-:W0:Y:S01]  /*f9b0*/  S2R R12, SR_CTAID.X ;  /* 0x00000000000c7919 */ /* 0x000e220000002500 */
[----:B-1-3--:R-:W1:Y:S01]  /*f9c0*/  LDC.64 R10, c[0x0][0x628] ;  /* 0x00018a00ff0a7b82 */ /* 0x00ae620000000a00 */
[----:B------:R-:W-:Y:S01]  /*f9d0*/  ULDC UR4, c[0x0][0x150] ;  /* 0x0000540000047ab9 */ /* 0x000fe20000000800 */
[----:B------:R-:W-:Y:S01]  /*f9e0*/  IMAD.MOV.U32 R8, RZ, RZ, R16 ;  /* 0x000000ffff087224 */ /* 0x000fe200078e0010 */
[----:B------:R-:W2:Y:S01]  /*f9f0*/  S2R R20, SR_CTAID.Y ;  /* 0x0000000000147919 */ /* 0x000ea20000002600 */
[----:B------:R-:W-:-:S04]  /*fa00*/  IMAD.MOV.U32 R9, RZ, RZ, R17 ;  /* 0x000000ffff097224 */ /* 0x000fc800078e0011 */
[----:B------:R-:W3:Y:S08]  /*fa10*/  LDC R21, c[0x0][0x144] ;  /* 0x00005100ff157b82 */ /* 0x000ef00000000800 */
[----:B------:R-:W2:Y:S08]  /*fa20*/  LDC R0, c[0x0][0x630] ;  /* 0x00018c00ff007b82 */ /* 0x000eb00000000800 */
[----:B----4-:R-:W4:Y:S01]  /*fa30*/  LDC.64 R14, c[0x0][0x620] ;  /* 0x00018800ff0e7b82 */ /* 0x010f220000000a00 */
[----:B-1----:R-:W-:-:S04]  /*fa40*/  ISETP.NE.U32.AND P0, PT, R10, RZ, PT ;  /* 0x000000ff0a00720c */ /* 0x002fc80003f05070 */
[----:B------:R-:W-:Y:S02]  /*fa50*/  ISETP.NE.AND.EX P0, PT, R11, RZ, PT, P0 ;  /* 0x000000ff0b00720c */ /* 0x000fe40003f05300 */
[----:B0-----:R-:W-:-:S05]  /*fa60*/  I2FP.F32.U32 R3, R12 ;  /* 0x0000000c00037245 */ /* 0x001fca0000201000 */
[----:B------:R-:W-:-:S04]  /*fa70*/  FMUL R3, R3, UR4 ;  /* 0x0000000403037c20 */ /* 0x000fc80008400000 */
[----:B------:R0:W1:Y:S02]  /*fa80*/  F2I.U32.TRUNC.NTZ R19, R3 ;  /* 0x0000000300137305 */ /* 0x000064000020f000 */
[----:B--23--:R-:W-:Y:S05]  /*fa90*/  @!P0 BRA `(.L_x_305) ;  /* 0x0000000000288947 */ /* 0x00cfea0003800000 */
[----:B0-----:R-:W0:Y:S02]  /*faa0*/  LDC R3, c[0x0][0x634] ;  /* 0x00018d00ff037b82 */ /* 0x001e240000000800 */
        /* <DEDUP_REMOVED lines=9> */
.L_x_305:
[----:B------:R-:W2:Y:S01]  /*fb40*/  LDC.64 R26, c[0x0][0x640] ;  /* 0x00019000ff1a7b82 */ /* 0x000ea20000000a00 */
[-C--:B------:R-:W-:Y:S01]  /*fb50*/  SHF.R.U64 R29, R8, R0.reuse, R9 ;  /* 0x00000000081d7219 */ /* 0x080fe20000001209 */
[----:B-1----:R-:W-:Y:S01]  /*fb60*/  IMAD.MOV R19, RZ, RZ, -R19 ;  /* 0x000000ffff137224 */ /* 0x002fe200078e0a13 */
[----:B------:R-:W-:Y:S01]  /*fb70*/  SHF.R.U32.HI R0, RZ, R0, R9 ;  /* 0x00000000ff007219 */ /* 0x000fe20000011609 */
[----:B------:R-:W-:Y:S01]  /*fb80*/  ULDC UR4, c[0x0][0x154] ;  /* 0x0000550000047ab9 */ /* 0x000fe20000000800 */
[----:B0-----:R-:W-:Y:S01]  /*fb90*/  IADD3 R3, P0, RZ, -R29, RZ ;  /* 0x8000001dff037210 */ /* 0x001fe20007f1e0ff */
[----:B------:R-:W-:Y:S02]  /*fba0*/  IMAD R22, R21, R19, R12 ;  /* 0x0000001315167224 */ /* 0x000fe400078e020c */
[----:B------:R-:W0:Y:S01]  /*fbb0*/  LDC R6, c[0x0][0x618] ;  /* 0x00018600ff067b82 */ /* 0x000e220000000800 */
[----:B------:R-:W-:Y:S02]  /*fbc0*/  IMAD.MOV.U32 R7, RZ, RZ, 0x1 ;  /* 0x00000001ff077424 */ /* 0x000fe400078e00ff */
[----:B------:R-:W-:-:S04]  /*fbd0*/  IMAD.X R5, RZ, RZ, ~R0, P0 ;  /* 0x000000ffff057224 */ /* 0x000fc800000e0e00 */
[-C--:B----4-:R-:W-:Y:S01]  /*fbe0*/  IMAD R0, R5, R14.reuse, RZ ;  /* 0x0000000e05007224 */ /* 0x090fe200078e02ff */
[----:B------:R-:W1:Y:S01]  /*fbf0*/  LDC R8, c[0x0][0x608] ;  /* 0x00018200ff087b82 */ /* 0x000e620000000800 */
[----:B------:R-:W-:-:S04]  /*fc00*/  IMAD.WIDE.U32 R4, R3, R14, R16 ;  /* 0x0000000e03047225 */ /* 0x000fc800078e0010 */
[----:B------:R-:W-:Y:S01]  /*fc10*/  IMAD R3, R3, R15, R0 ;  /* 0x0000000f03037224 */ /* 0x000fe200078e0200 */
[----:B------:R-:W-:Y:S02]  /*fc20*/  I2FP.F32.U32 R0, R20 ;  /* 0x0000001400007245 */ /* 0x000fe40000201000 */
[----:B------:R-:W3:Y:S01]  /*fc30*/  LDC R24, c[0x0][0x658] ;  /* 0x00019600ff187b82 */ /* 0x000ee20000000800 */
[----:B------:R-:W-:Y:S01]  /*fc40*/  IMAD.IADD R3, R5, 0x1, R3 ;  /* 0x0000000105037824 */ /* 0x000fe200078e0203 */
[----:B--2---:R-:W-:Y:S01]  /*fc50*/  ISETP.NE.U32.AND P0, PT, R26, RZ, PT ;  /* 0x000000ff1a00720c */ /* 0x004fe20003f05070 */
[----:B------:R-:W-:Y:S01]  /*fc60*/  FMUL R0, R0, UR4 ;  /* 0x0000000400007c20 */ /* 0x000fe20008400000 */
[----:B------:R-:W-:Y:S02]  /*fc70*/  IMAD.MOV.U32 R5, RZ, RZ, -0x1 ;  /* 0xffffffffff057424 */ /* 0x000fe400078e00ff */
[----:B------:R-:W-:Y:S01]  /*fc80*/  ISETP.NE.AND.EX P0, PT, R27, RZ, PT, P0 ;  /* 0x000000ff1b00720c */ /* 0x000fe20003f05300 */
[----:B------:R2:W4:Y:S01]  /*fc90*/  F2I.U32.TRUNC.NTZ R13, R0 ;  /* 0x00000000000d7305 */ /* 0x000522000020f000 */
[----:B------:R-:W2:Y:S01]  /*fca0*/  LDC R15, c[0x0][0x148] ;  /* 0x00005200ff0f7b82 */ /* 0x000ea20000000800 */
[----:B0-----:R-:W-:-:S02]  /*fcb0*/  SHF.R.U64 R12, R4, R6, R3 ;  /* 0x00000006040c7219 */ /* 0x001fc40000001203 */
[----:B------:R-:W-:-:S05]  /*fcc0*/  SHF.R.U32.HI R3, RZ, R6, R3 ;  /* 0x00000006ff037219 */ /* 0x000fca0000011603 */
[----:B------:R-:W0:Y:S01]  /*fcd0*/  LDC R19, c[0x0][0x600] ;  /* 0x00018000ff137b82 */ /* 0x000e220000000800 */
[-CC-:B-1----:R-:W-:Y:S02]  /*fce0*/  SHF.R.U64 R10, R12, R8.reuse, R3.reuse ;  /* 0x000000080c0a7219 */ /* 0x182fe40000001203 */
[----:B------:R-:W-:-:S05]  /*fcf0*/  SHF.R.U32.HI R3, RZ, R8, R3 ;  /* 0x00000008ff037219 */ /* 0x000fca0000011603 */
[----:B------:R-:W1:Y:S01]  /*fd00*/  LDC R21, c[0x0][0x648] ;  /* 0x00019200ff157b82 */ /* 0x000e620000000800 */
[-C--:B---3--:R-:W-:Y:S02]  /*fd10*/  SHF.L.U32 R4, R5, R24.reuse, RZ ;  /* 0x0000001805047219 */ /* 0x088fe400000006ff */
[-CC-:B------:R-:W-:Y:S02]  /*fd20*/  SHF.R.U64 R14, R10, R24.reuse, R3.reuse ;  /* 0x000000180a0e7219 */ /* 0x180fe40000001203 */
[----:B------:R-:W-:Y:S02]  /*fd30*/  SHF.R.U32.HI R5, RZ, R24, R3 ;  /* 0x00000018ff057219 */ /* 0x000fe40000011603 */
[----:B------:R-:W-:Y:S01]  /*fd40*/  LOP3.LUT R23, RZ, R4, RZ, 0x33, !PT ;  /* 0x00000004ff177212 */ /* 0x000fe200078e33ff */
[----:B------:R-:W3:Y:S01]  /*fd50*/  LDC R25, c[0x0][0x638] ;  /* 0x00018e00ff197b82 */ /* 0x000ee20000000800 */
[----:B------:R-:W-:Y:S01]  /*fd60*/  SHF.L.U32 R24, R7, R24, RZ ;  /* 0x0000001807187219 */ /* 0x000fe200000006ff */
[----:B------:R-:W-:-:S06]  /*fd70*/  IMAD.MOV.U32 R4, RZ, RZ, R14 ;  /* 0x000000ffff047224 */ /* 0x000fcc00078e000e */
[----:B------:R-:W0:Y:S01]  /*fd80*/  LDC R28, c[0x0][0x610] ;  /* 0x00018400ff1c7b82 */ /* 0x000e220000000800 */
[----:B----4-:R-:W-:Y:S05]  /*fd90*/  @!P0 BRA `(.L_x_306) ;  /* 0x0000000000288947 */ /* 0x010fea0003800000 */
[----:B------:R-:W4:Y:S02]  /*fda0*/  LDC R3, c[0x0][0x64c] ;  /* 0x00019300ff037b82 */ /* 0x000f240000000800 */
[----:B----4-:R-:W-:-:S05]  /*fdb0*/  IADD3 R3, P0, R14, R3, RZ ;  /* 0x000000030e037210 */ /* 0x010fca0007f1e0ff */
        /* <DEDUP_REMOVED lines=8> */
.L_x_306:
[----:B------:R-:W-:Y:S01]  /*fe40*/  ISETP.NE.AND P0, PT, R2, 0x1, PT ;  /* 0x000000010200780c */ /* 0x000fe20003f05270 */
[----:B------:R-:W-:Y:S01]  /*fe50*/  IMAD.MOV R13, RZ, RZ, -R13 ;  /* 0x000000ffff0d7224 */ /* 0x000fe200078e0a0d */
[----:B-12---:R-:W-:Y:S01]  /*fe60*/  SHF.R.U64 R0, R4, R21, R5 ;  /* 0x0000001504007219 */ /* 0x006fe20000001205 */
[----:B0-----:R-:W-:Y:S01]  /*fe70*/  VIADD R5, R19, 0xffffffff ;  /* 0xffffffff13057836 */ /* 0x001fe20000000000 */
[----:B------:R-:W-:Y:S02]  /*fe80*/  LOP3.LUT R23, R10, R23, RZ, 0xc0, !PT ;  /* 0x000000170a177212 */ /* 0x000fe400078ec0ff */
[----:B------:R-:W-:Y:S01]  /*fe90*/  R2UR UR42, R29 ;  /* 0x000000001d2a72ca */ /* 0x000fe200000e0000 */
[----:B------:R-:W-:Y:S01]  /*fea0*/  IMAD.MOV R3, RZ, RZ, -R0 ;  /* 0x000000ffff037224 */ /* 0x000fe200078e0a00 */
[----:B------:R-:W-:Y:S01]  /*feb0*/  LOP3.LUT R5, R12, R5, RZ, 0xc0, !PT ;  /* 0x000000050c057212 */ /* 0x000fe200078ec0ff */
[----:B------:R-:W-:Y:S02]  /*fec0*/  IMAD R23, R24, R0, R23 ;  /* 0x0000000018177224 */ /* 0x000fe400078e0217 */
[----:B---3--:R-:W-:-:S02]  /*fed0*/  IMAD R0, R3, R25, R14 ;  /* 0x0000001903007224 */ /* 0x008fc400078e020e */
[----:B------:R-:W-:Y:S02]  /*fee0*/  @P0 IMAD R22, R15, R13, R20 ;  /* 0x0000000d0f160224 */ /* 0x000fe400078e0214 */
[----:B------:R-:W-:Y:S02]  /*fef0*/  IMAD R0, R0, R19, R5 ;  /* 0x0000001300007224 */ /* 0x000fe400078e0205 */
[----:B------:R-:W-:Y:S02]  /*ff00*/  IMAD R23, R23, R28, R22 ;  /* 0x0000001c17177224 */ /* 0x000fe400078e0216 */
[----:B------:R-:W-:-:S03]  /*ff10*/  IMAD.MOV.U32 R3, RZ, RZ, 0x1 ;  /* 0x00000001ff037424 */ /* 0x000fc600078e00ff */
[----:B------:R-:W-:Y:S02]  /*ff20*/  SEL R22, R0, R23, !P0 ;  /* 0x0000001700167207 */ /* 0x000fe40004000000 */
[----:B------:R-:W-:Y:S02]  /*ff30*/  SEL R23, R23, R0, !P0 ;  /* 0x0000000017177207 */ /* 0x000fe40004000000 */
[----:B------:R-:W-:-:S07]  /*ff40*/  PRMT R0, R3, 0x7610, R0 ;  /* 0x0000761003007816 */ /* 0x000fce0000000000 */
.L_x_304:
[----:B------:R-:W-:-:S13]  /*ff50*/  LOP3.LUT P0, RZ, R0, 0xff, RZ, 0xc0, !PT ;  /* 0x000000ff00ff7812 */ /* 0x000fda000780c0ff */
[----:B------:R-:W-:Y:S05]  /*ff60*/  @P0 BRA `(.L_x_307) ;  /* 0xffffff1000080947 */ /* 0x000fea000383ffff */
[----:B------:R-:W-:Y:S05]  /*ff70*/  EXIT ;  /* 0x000000000000794d */ /* 0x000fea0003800000 */
.L_x_3:
[----:B0-----:R-:W-:Y:S01]  /*ff80*/  ULDC.64 UR4, c[0x0][0x650] ;  /* 0x0001940000047ab9 */ /* 0x001fe20000000a00 */
[----:B------:R-:W-:Y:S01]  /*ff90*/  PRMT R3, RZ, 0x7610, R3 ;  /* 0x00007610ff037816 */ /* 0x000fe20000000003 */
[----:B------:R-:W-:Y:S01]  /*ffa0*/  IMAD.MOV.U32 R19, RZ, RZ, -0x1 ;  /* 0xffffffffff137424 */ /* 0x000fe200078e00ff */
[----:B------:R-:W-:Y:S01]  /*ffb0*/  ISETP.GE.U32.AND P0, PT, R16, UR4, PT ;  /* 0x0000000410007c0c */ /* 0x000fe2000bf06070 */
[----:B------:R-:W-:Y:S02]  /*ffc0*/  IMAD.MOV.U32 R22, RZ, RZ, -0x1 ;  /* 0xffffffffff167424 */ /* 0x000fe400078e00ff */
        /* <DEDUP_REMOVED lines=21> */
.L_x_309:
        /* <DEDUP_REMOVED lines=17> */
[----:B------:R-:W-:-:S03]  /*10230*/  IMAD.MOV.U32 R7, RZ, RZ, 0x1 ;  /* 0x00000001ff077424 */ /* 0x000fc600078e00ff */
[----:B0-----:R-:W-:Y:S02]  /*10240*/  SHF.R.U64 R10, R6, R12, R3 ;  /* 0x0000000c060a7219 */ /* 0x001fe40000001203 */
[----:B------:R-:W-:Y:S02]  /*10250*/  I2FP.F32.U32 R6, R0 ;  /* 0x0000000000067245 */ /* 0x000fe40000201000 */
[----:B------:R-:W0:Y:S01]  /*10260*/  LDC R8, c[0x0][0x658] ;  /* 0x00019600ff087b82 */ /* 0x000e220000000800 */
[----:B-1----:R-:W-:Y:S01]  /*10270*/  ISETP.NE.U32.AND P0, PT, R24, RZ, PT ;  /* 0x000000ff1800720c */ /* 0x002fe20003f05070 */
[----:B---3--:R-:W-:Y:S02]  /*10280*/  IMAD.MOV R5, RZ, RZ, -R9 ;  /* 0x000000ffff057224 */ /* 0x008fe400078e0a09 */
[----:B------:R-:W-:Y:S01]  /*10290*/  FMUL R6, R6, UR4 ;  /* 0x0000000406067c20 */ /* 0x000fe20008400000 */
[----:B------:R-:W-:Y:S02]  /*102a0*/  SHF.R.U32.HI R3, RZ, R12, R3 ;  /* 0x0000000cff037219 */ /* 0x000fe40000011603 */
[----:B------:R-:W-:Y:S01]  /*102b0*/  ISETP.NE.AND.EX P0, PT, R25, RZ, PT, P0 ;  /* 0x000000ff1900720c */ /* 0x000fe20003f05300 */
[----:B------:R1:W3:Y:S01]  /*102c0*/  F2I.U32.TRUNC.NTZ R13, R6 ;  /* 0x00000006000d7305 */ /* 0x0002e2000020f000 */
[----:B------:R-:W1:Y:S01]  /*102d0*/  LDC R15, c[0x0][0x148] ;  /* 0x00005200ff0f7b82 */ /* 0x000e620000000800 */
[----:B--2---:R-:W-:-:S02]  /*102e0*/  IMAD R22, R11, R5, R4 ;  /* 0x000000050b167224 */ /* 0x004fc400078e0204 */
[----:B------:R-:W-:-:S05]  /*102f0*/  IMAD.MOV.U32 R5, RZ, RZ, -0x1 ;  /* 0xffffffffff057424 */ /* 0x000fca00078e00ff */
[----:B------:R-:W2:Y:S01]  /*10300*/  LDC R20, c[0x0][0x600] ;  /* 0x00018000ff147b82 */ /* 0x000ea20000000800 */
[-CC-:B----4-:R-:W-:Y:S02]  /*10310*/  SHF.R.U64 R12, R10, R14.reuse, R3.reuse ;  /* 0x0000000e0a0c7219 */ /* 0x190fe40000001203 */
[----:B------:R-:W-:-:S05]  /*10320*/  SHF.R.U32.HI R3, RZ, R14, R3 ;  /* 0x0000000eff037219 */ /* 0x000fca0000011603 */
[----:B------:R-:W4:Y:S01]  /*10330*/  LDC R19, c[0x0][0x648] ;  /* 0x00019200ff137b82 */ /* 0x000f220000000800 */
[-C--:B0-----:R-:W-:Y:S02]  /*10340*/  SHF.L.U32 R4, R5, R8.reuse, RZ ;  /* 0x0000000805047219 */ /* 0x081fe400000006ff */
[--C-:B------:R-:W-:Y:S02]  /*10350*/  SHF.R.U64 R14, R12, R8, R3.reuse ;  /* 0x000000080c0e7219 */ /* 0x100fe40000001203 */
[----:B------:R-:W-:Y:S02]  /*10360*/  LOP3.LUT R27, RZ, R4, RZ, 0x33, !PT ;  /* 0x00000004ff1b7212 */ /* 0x000fe400078e33ff */
[-C--:B------:R-:W-:Y:S01]  /*10370*/  SHF.R.U32.HI R5, RZ, R8.reuse, R3 ;  /* 0x00000008ff057219 */ /* 0x080fe20000011603 */
[----:B------:R-:W0:Y:S01]  /*10380*/  LDC R21, c[0x0][0x638] ;  /* 0x00018e00ff157b82 */ /* 0x000e220000000800 */
[----:B------:R-:W-:Y:S01]  /*10390*/  SHF.L.U32 R26, R7, R8, RZ ;  /* 0x00000008071a7219 */ /* 0x000fe200000006ff */
[----:B------:R-:W-:-:S06]  /*103a0*/  IMAD.MOV.U32 R4, RZ, RZ, R14 ;  /* 0x000000ffff047224 */ /* 0x000fcc00078e000e */
[----:B------:R-:W0:Y:S01]  /*103b0*/  LDC R28, c[0x0][0x610] ;  /* 0x00018400ff1c7b82 */ /* 0x000e220000000800 */
[----:B-1-3--:R-:W-:Y:S05]  /*103c0*/  @!P0 BRA `(.L_x_310) ;  /* 0x0000000000288947 */ /* 0x00afea0003800000 */
[----:B------:R-:W1:Y:S02]  /*103d0*/  LDC R3, c[0x0][0x64c] ;  /* 0x00019300ff037b82 */ /* 0x000e640000000800 */
[----:B-1----:R-:W-:-:S05]  /*103e0*/  IADD3 R3, P0, R14, R3, RZ ;  /* 0x000000030e037210 */ /* 0x002fca0007f1e0ff */
        /* <DEDUP_REMOVED lines=8> */
.L_x_310:
[----:B------:R-:W-:Y:S01]  /*10470*/  ISETP.NE.AND P0, PT, R2, 0x1, PT ;  /* 0x000000010200780c */ /* 0x000fe20003f05270 */
[----:B--2---:R-:W-:Y:S01]  /*10480*/  VIADD R7, R20, 0xffffffff ;  /* 0xffffffff14077836 */ /* 0x004fe20000000000 */
[----:B----4-:R-:W-:Y:S01]  /*10490*/  SHF.R.U64 R4, R4, R19, R5 ;  /* 0x0000001304047219 */ /* 0x010fe20000001205 */
[----:B------:R-:W-:Y:S01]  /*104a0*/  IMAD.MOV R13, RZ, RZ, -R13 ;  /* 0x000000ffff0d7224 */ /* 0x000fe200078e0a0d */
[----:B------:R-:W-:Y:S02]  /*104b0*/  LOP3.LUT R3, R12, R27, RZ, 0xc0, !PT ;  /* 0x0000001b0c037212 */ /* 0x000fe400078ec0ff */
[----:B------:R-:W-:Y:S01]  /*104c0*/  LOP3.LUT R7, R10, R7, RZ, 0xc0, !PT ;  /* 0x000000070a077212 */ /* 0x000fe200078ec0ff */
[----:B------:R-:W-:Y:S02]  /*104d0*/  IMAD.MOV R5, RZ, RZ, -R4 ;  /* 0x000000ffff057224 */ /* 0x000fe400078e0a04 */
[----:B------:R-:W-:-:S04]  /*104e0*/  IMAD R3, R26, R4, R3 ;  /* 0x000000041a037224 */ /* 0x000fc800078e0203 */
[----:B------:R-:W-:Y:S02]  /*104f0*/  @P0 IMAD R22, R15, R13, R0 ;  /* 0x0000000d0f160224 */ /* 0x000fe400078e0200 */
[----:B0-----:R-:W-:Y:S02]  /*10500*/  IMAD R0, R5, R21, R14 ;  /* 0x0000001505007224 */ /* 0x001fe400078e020e */
[----:B------:R-:W-:Y:S02]  /*10510*/  IMAD R19, R3, R28, R22 ;  /* 0x0000001c03137224 */ /* 0x000fe400078e0216 */
[----:B------:R-:W-:Y:S02]  /*10520*/  IMAD R0, R0, R20, R7 ;  /* 0x0000001400007224 */ /* 0x000fe400078e0207 */
[----:B------:R-:W-:-:S03]  /*10530*/  IMAD.MOV.U32 R3, RZ, RZ, 0x1 ;  /* 0x00000001ff037424 */ /* 0x000fc600078e00ff */
[----:B------:R-:W-:Y:S02]  /*10540*/  SEL R22, R0, R19, !P0 ;  /* 0x0000001300167207 */ /* 0x000fe40004000000 */
[----:B------:R-:W-:-:S07]  /*10550*/  SEL R19, R19, R0, !P0 ;  /* 0x0000000013137207 */ /* 0x000fce0004000000 */
.L_x_308:
[----:B------:R-:W-:-:S08]  /*10560*/  NOP ;  /* 0x0000000000007918 */ /* 0x000fd00000000000 */
[----:B------:R-:W0:-:S00]  /*10570*/  USETMAXREG.DEALLOC.CTAPOOL 0x28 ;  /* 0x00000028000079c8 */ /* 0x000e0000080e0500 */
[----:B------:R-:W-:-:S13]  /*10580*/  ISETP.NE.AND P0, PT, RZ, UR8, PT ;  /* 0x00000008ff007c0c */ /* 0x000fda000bf05270 */
[----:B------:R-:W-:Y:S05]  /*10590*/  @P0 EXIT ;  /* 0x000000000000094d */ /* 0x000fea0003800000 */
[----:B0-----:R-:W-:Y:S01]  /*105a0*/  LOP3.LUT P0, RZ, R3, 0xff, RZ, 0xc0, !PT ;  /* 0x000000ff03ff7812 */ /* 0x001fe2000780c0ff */
[----:B------:R-:W-:Y:S02]  /*105b0*/  IMAD.MOV.U32 R24, RZ, RZ, 0x1 ;  /* 0x00000001ff187424 */ /* 0x000fe400078e00ff */
[----:B------:R-:W-:-:S10]  /*105c0*/  IMAD.MOV.U32 R25, RZ, RZ, RZ ;  /* 0x000000ffff197224 */ /* 0x000fd400078e00ff */
[----:B------:R-:W-:Y:S05]  /*105d0*/  @!P0 BRA `(.L_x_311) ;  /* 0x0000001000048947 */ /* 0x000fea0003800000 */
[----:B------:R-:W-:Y:S01]  /*105e0*/  ULDC UR5, c[0x0][0x28c] ;  /* 0x0000a30000057ab9 */ /* 0x000fe20000000800 */
[----:B------:R-:W-:Y:S01]  /*105f0*/  ULDC UR42, c[0x0][0x658] ;  /* 0x00019600002a7ab9 */ /* 0x000fe20000000800 */
[----:B------:R-:W-:Y:S01]  /*10600*/  UMOV UR6, 0xffffffff ;  /* 0xffffffff00067882 */ /* 0x000fe20000000000 */
[----:B------:R-:W-:Y:S01]  /*10610*/  UIADD3 UR7, UR5, 0x7f, URZ ;  /* 0x0000007f05077890 */ /* 0x000fe2000fffe03f */
[C---:B------:R-:W-:Y:S01]  /*10620*/  LOP3.LUT P1, RZ, R18.reuse, 0x7f, RZ, 0xc0, !PT ;  /* 0x0000007f12ff7812 */ /* 0x040fe2000782c0ff */
[----:B------:R-:W-:Y:S01]  /*10630*/  UMOV UR8, 0x1 ;  /* 0x0000000100087882 */ /* 0x000fe20000000000 */
[----:B------:R-:W-:Y:S01]  /*10640*/  USHF.L.U32 UR6, UR6, UR42, URZ ;  /* 0x0000002a06067299 */ /* 0x000fe2000800063f */
[----:B------:R-:W-:Y:S01]  /*10650*/  LOP3.LUT P0, RZ, R18, 0x1f, RZ, 0xc0, !PT ;  /* 0x0000001f12ff7812 */ /* 0x000fe2000780c0ff */
[----:B------:R-:W-:Y:S01]  /*10660*/  USHF.L.U32 UR42, UR8, UR42, URZ ;  /* 0x0000002a082a7299 */ /* 0x000fe2000800063f */
[----:B------:R-:W-:Y:S01]  /*10670*/  BSSY B7, `(.L_x_311) ;  /* 0x00000f7000077945 */ /* 0x000fe20003800000 */
[----:B------:R-:W-:Y:S01]  /*10680*/  USHF.R.S32.HI UR8, URZ, 0x1f, UR7 ;  /* 0x0000001f3f087899 */ /* 0x000fe20008011407 */
[----:B------:R-:W-:Y:S01]  /*10690*/  PLOP3.LUT P0, PT, P0, P1, PT, 0x8a, 0x0 ;  /* 0x000000000000781c */ /* 0x000fe20000703172 */
[----:B------:R-:W-:Y:S01]  /*106a0*/  ULDC UR4, c[0x0][0xc] ;  /* 0x0000030000047ab9 */ /* 0x000fe20000000800 */
[----:B------:R-:W-:Y:S01]  /*106b0*/  ULDC UR5, c[0x0][0x10] ;  /* 0x0000040000057ab9 */ /* 0x000fe20000000800 */
[----:B------:R-:W-:Y:S01]  /*106c0*/  ULEA.HI UR8, UR8, UR7, URZ, 0x7 ;  /* 0x0000000708087291 */ /* 0x000fe2000f8f383f */
[----:B------:R-:W-:Y:S01]  /*106d0*/  P2R R0, PR, RZ, 0x2 ;  /* 0x00000002ff007803 */ /* 0x000fe20000000000 */
[----:B------:R-:W-:Y:S01]  /*106e0*/  UIMAD.WIDE.U32 UR4, UR4, UR5, URZ ;  /* 0x00000005040472a5 */ /* 0x000fe2000f8e003f */
[----:B------:R-:W-:Y:S01]  /*106f0*/  IMAD.MOV.U32 R26, RZ, RZ, 0x1 ;  /* 0x00000001ff1a7424 */ /* 0x000fe200078e00ff */
[----:B------:R-:W-:Y:S01]  /*10700*/  ULOP3.LUT UR43, URZ, UR6, URZ, 0x33, !UPT ;  /* 0x000000063f2b7292 */ /* 0x000fe2000f8e333f */
[----:B------:R-:W-:Y:S01]  /*10710*/  P2R R28, PR, RZ, 0x1 ;  /* 0x00000001ff1c7803 */ /* 0x000fe20000000000 */
[----:B------:R-:W-:Y:S01]  /*10720*/  USHF.R.S32.HI UR44, URZ, 0x7, UR8 ;  /* 0x000000073f2c7899 */ /* 0x000fe20008011408 */
[----:B------:R-:W-:Y:S01]  /*10730*/  IMAD.MOV.U32 R24, RZ, RZ, 0x1 ;  /* 0x00000001ff187424 */ /* 0x000fe200078e00ff */
[----:B------:R-:W-:Y:S01]  /*10740*/  ULDC UR6, c[0x0][0x14] ;  /* 0x0000050000067ab9 */ /* 0x000fe20000000800 */
[----:B------:R-:W-:Y:S01]  /*10750*/  IMAD.MOV.U32 R25, RZ, RZ, RZ ;  /* 0x000000ffff197224 */ /* 0x000fe200078e00ff */
[----:B------:R-:W-:-:S02]  /*10760*/  UIMAD.WIDE.U32 UR38, UR4, UR6, URZ ;  /* 0x00000006042672a5 */ /* 0x000fc4000f8e003f */
[----:B------:R-:W-:Y:S01]  /*10770*/  UIMAD UR45, UR5, UR6, URZ ;  /* 0x00000006052d72a4 */ /* 0x000fe2000f8e023f */
[----:B------:R-:W-:Y:S01]  /*10780*/  ULDC UR41, c[0x0][0x600] ;  /* 0x0001800000297ab9 */ /* 0x000fe20000000800 */
[----:B------:R-:W-:Y:S02]  /*10790*/  ULOP3.LUT UR46, UR40, 0x2, URZ, 0xfc, !UPT ;  /* 0x00000002282e7892 */ /* 0x000fe4000f8efc3f */
[----:B------:R-:W-:Y:S02]  /*107a0*/  UIADD3 UR41, UR41, -0x1, URZ ;  /* 0xffffffff29297890 */ /* 0x000fe4000fffe03f */
[----:B------:R-:W-:Y:S02]  /*107b0*/  UIADD3 UR45, UR39, UR45, URZ ;  /* 0x0000002d272d7290 */ /* 0x000fe4000fffe03f */
[----:B------:R-:W-:Y:S01]  /*107c0*/  UIADD3 UR47, UR44, 0x1, URZ ;  /* 0x000000012c2f7890 */ /* 0x000fe2000fffe03f */
[----:B------:R-:W-:-:S11]  /*107d0*/  ULDC.64 UR36, c[0x0][0x198] ;  /* 0x0000660000247ab9 */ /* 0x000fd60000000a00 */
.L_x_325:
[----:B------:R-:W-:-:S03]  /*107e0*/  UMOV UR4, 0xffffffff ;  /* 0xffffffff00047882 */ /* 0x000fc60000000000 */
[----:B------:R-:W-:Y:S05]  /*107f0*/  BRA.DIV UR4, `(.L_x_312) ;  /* 0x0000001204d07947 */ /* 0x000fea000b800000 */
[----:B------:R-:W-:-:S13]  /*10800*/  ELECT P6, URZ, PT ;  /* 0x00000000003f782f */ /* 0x000fda00038c0000 */
.L_x_344:
[----:B------:R-:W-:Y:S04]  /*10810*/  BSSY B6, `(.L_x_313) ;  /* 0x0000069000067945 */ /* 0x000fe80003800000 */
[----:B------:R-:W-:Y:S05]  /*10820*/  @!P6 BRA `(.L_x_314) ;  /* 0x00000004009ce947 */ /* 0x000fea0003800000 */
[----:B------:R-:W0:Y:S01]  /*10830*/  S2R R0, SR_CgaCtaId ;  /* 0x0000000000007919 */ /* 0x000e220000008800 */
[----:B------:R-:W-:-:S04]  /*10840*/  MOV R27, 0x400 ;  /* 0x00000400001b7802 */ /* 0x000fc80000000f00 */
[----:B0-----:R-:W-:-:S05]  /*10850*/  LEA R27, R0, R27, 0x18 ;  /* 0x0000001b001b7211 */ /* 0x001fca00078ec0ff */
[----:B------:R-:W-:-:S05]  /*10860*/  VIADD R0, R27, 0x800 ;  /* 0x000008001b007836 */ /* 0x000fca0000000000 */
[----:B------:R-:W-:-:S13]  /*10870*/  LOP3.LUT P0, RZ, R0, 0x3ff, RZ, 0xc0, !PT ;  /* 0x000003ff00ff7812 */ /* 0x000fda000780c0ff */
[----:B------:R-:W-:Y:S05]  /*10880*/  @!P0 BRA `(.L_x_315) ;  /* 0x0000000000408947 */ /* 0x000fea0003800000 */
[----:B------:R-:W-:Y:S01]  /*10890*/  MOV R14, 0x0 ;  /* 0x00000000000e7802 */ /* 0x000fe20000000f00 */
[----:B------:R-:W-:Y:S01]  /*108a0*/  ULDC.64 UR4, c[0x4][0x78] ;  /* 0x01001e0000047ab9 */ /* 0x000fe20000000a00 */
[----:B------:R-:W-:Y:S01]  /*108b0*/  ULDC.64 UR6, c[0x4][0x8] ;  /* 0x0100020000067ab9 */ /* 0x000fe20000000a00 */
[----:B------:R-:W-:Y:S02]  /*108c0*/  IMAD.U32 R4, RZ, RZ, UR4 ;  /* 0x00000004ff047e24 */ /* 0x000fe4000f8e00ff */
[----:B------:R-:W-:Y:S01]  /*108d0*/  IMAD.U32 R5, RZ, RZ, UR5 ;  /* 0x00000005ff057e24 */ /* 0x000fe2000f8e00ff */
[----:B------:R-:W0:Y:S01]  /*108e0*/  LDC.64 R14, c[0x4][R14] ;  /* 0x010000000e0e7b82 */ /* 0x000e220000000a00 */
[----:B------:R-:W-:Y:S01]  /*108f0*/  ULDC.64 UR4, c[0x4][0x80] ;  /* 0x0100200000047ab9 */ /* 0x000fe20000000a00 */
[----:B------:R-:W-:Y:S02]  /*10900*/  IMAD.U32 R10, RZ, RZ, UR6 ;  /* 0x00000006ff0a7e24 */ /* 0x000fe4000f8e00ff */
[----:B------:R-:W-:-:S02]  /*10910*/  IMAD.U32 R6, RZ, RZ, UR4 ;  /* 0x00000004ff067e24 */ /* 0x000fc4000f8e00ff */
[----:B------:R-:W-:Y:S02]  /*10920*/  IMAD.U32 R7, RZ, RZ, UR5 ;  /* 0x00000005ff077e24 */ /* 0x000fe4000f8e00ff */
[----:B------:R-:W-:Y:S02]  /*10930*/  IMAD.U32 R11, RZ, RZ, UR7 ;  /* 0x00000007ff0b7e24 */ /* 0x000fe4000f8e00ff */
[----:B------:R-:W-:Y:S02]  /*10940*/  IMAD.MOV.U32 R8, RZ, RZ, 0x70 ;  /* 0x00000070ff087424 */ /* 0x000fe400078e00ff */
[----:B------:R-:W-:Y:S02]  /*10950*/  IMAD.MOV.U32 R12, RZ, RZ, 0x1 ;  /* 0x00000001ff0c7424 */ /* 0x000fe400078e00ff */
[----:B------:R-:W-:-:S07]  /*10960*/  IMAD.MOV.U32 R13, RZ, RZ, RZ ;  /* 0x000000ffff0d7224 */ /* 0x000fce00078e00ff */
[----:B------:R-:W-:-:S07]  /*10970*/  LEPC R20, `(.L_x_315) ;  /* 0x000000001014794e */ /* 0x000fce0000000000 */
[----:B0-----:R-:W-:Y:S05]  /*10980*/  CALL.ABS.NOINC R14 ;  /* 0x000000000e007343 */ /* 0x001fea0003c00000 */
.L_x_315:
        /* <DEDUP_REMOVED lines=19> */
.L_x_316:
[----:B------:R-:W0:Y:S02]  /*10ac0*/  LDC R0, c[0x0][0x28c] ;  /* 0x0000a300ff007b82 */ /* 0x000e240000000800 */
[----:B0-----:R-:W-:-:S13]  /*10ad0*/  ISETP.GE.AND P0, PT, R0, 0x1, PT ;  /* 0x000000010000780c */ /* 0x001fda0003f06270 */
[----:B------:R-:W-:Y:S05]  /*10ae0*/  @!P0 BRA `(.L_x_314) ;  /* 0x0000000000ec8947 */ /* 0x000fea0003800000 */
[----:B------:R-:W-:Y:S02]  /*10af0*/  IMAD.SHL.U32 R19, R19, 0x100, RZ ;  /* 0x0000010013137824 */ /* 0x000fe400078e00ff */
[----:B------:R-:W-:Y:S02]  /*10b00*/  IMAD.SHL.U32 R22, R22, 0x80, RZ ;  /* 0x0000008016167824 */ /* 0x000fe400078e00ff */
[----:B------:R-:W-:Y:S02]  /*10b10*/  IMAD.MOV.U32 R7, RZ, RZ, RZ ;  /* 0x000000ffff077224 */ /* 0x000fe400078e00ff */
[----:B------:R-:W-:Y:S02]  /*10b20*/  IMAD.U32 R8, RZ, RZ, UR47 ;  /* 0x0000002fff087e24 */ /* 0x000fe4000f8e00ff */
[----:B------:R-:W-:Y:S02]  /*10b30*/  IMAD.MOV.U32 R0, RZ, RZ, R24 ;  /* 0x000000ffff007224 */ /* 0x000fe400078e0018 */
[----:B------:R-:W-:-:S02]  /*10b40*/  IMAD.MOV.U32 R4, RZ, RZ, R25 ;  /* 0x000000ffff047224 */ /* 0x000fc400078e0019 */
[----:B------:R-:W-:-:S07]  /*10b50*/  VIADD R9, R19, 0x80 ;  /* 0x0000008013097836 */ /* 0x000fce0000000000 */
.L_x_320:
[----:B------:R-:W-:Y:S01]  /*10b60*/  IMAD R6, R4, 0x8, R27 ;  /* 0x0000000804067824 */ /* 0x000fe200078e021b */
[----:B------:R-:W-:Y:S02]  /*10b70*/  SHF.L.U32 R3, R0, 0x1f, RZ ;  /* 0x0000001f00037819 */ /* 0x000fe400000006ff */
[----:B------:R-:W-:Y:S02]  /*10b80*/  LOP3.LUT P1, RZ, R18, 0x7f, RZ, 0xc0, !PT ;  /* 0x0000007f12ff7812 */ /* 0x000fe4000782c0ff */
[----:B------:R-:W0:Y:S11]  /*10b90*/  SYNCS.PHASECHK.TRANS64.TRYWAIT P0, [R6+URZ+0x20], R3 ;  /* 0x00002003060075a7 */ /* 0x000e36000800017f */
[----:B------:R-:W1:Y:S01]  /*10ba0*/  @!P1 LDC R5, c[0x0][0x500] ;  /* 0x00014000ff059b82 */ /* 0x000e620000000800 */
[----:B0-----:R-:W-:Y:S05]  /*10bb0*/  @!P0 BRA `(.L_x_317) ;  /* 0x0000001000008947 */ /* 0x001fea0003800000 */
.L_x_345:
[----:B------:R-:W-:Y:S01]  /*10bc0*/  LOP3.LUT P0, RZ, R18, 0x7f, RZ, 0xc0, !PT ;  /* 0x0000007f12ff7812 */ /* 0x000fe2000780c0ff */
[----:B------:R-:W-:-:S04]  /*10bd0*/  UPRMT UR4, UR46, 0x9910, URZ ;  /* 0x000099102e047896 */ /* 0x000fc8000800003f */
[----:B------:R-:W-:-:S08]  /*10be0*/  UISETP.NE.AND UP0, UPT, UR4, 0x2, UPT ;  /* 0x000000020400788c */ /* 0x000fd0000bf05270 */
[----:B-1----:R1:W-:Y:S01]  /*10bf0*/  @!P0 SYNCS.ARRIVE.TRANS64 RZ, [R6+URZ], R5 ;  /* 0x0000000506ff89a7 */ /* 0x0023e2000800003f */
[----:B------:R-:W-:-:S13]  /*10c00*/  PLOP3.LUT P0, PT, PT, PT, UP0, 0x80, 0x0 ;  /* 0x000000000000781c */ /* 0x000fda0003f0f008 */
[----:B-1----:R-:W-:Y:S05]  /*10c10*/  @P0 BRA `(.L_x_318) ;  /* 0x0000000000040947 */ /* 0x002fea0003800000 */
[----:B------:R-:W-:Y:S01]  /*10c20*/  BPT.TRAP 0x1 ;  /* 0x000000040000795c */ /* 0x000fe20000300000 */
.L_x_318:
[----:B------:R-:W-:-:S13]  /*10c30*/  ISETP.NE.AND P0, PT, R28, RZ, PT ;  /* 0x000000ff1c00720c */ /* 0x000fda0003f05270 */
[----:B------:R-:W-:Y:S05]  /*10c40*/  @P0 BRA `(.L_x_319) ;  /* 0x0000000000040947 */ /* 0x000fea0003800000 */
[----:B------:R-:W-:Y:S01]  /*10c50*/  BPT.TRAP 0x1 ;  /* 0x000000040000795c */ /* 0x000fe20000300000 */
.L_x_319:
[--C-:B0-----:R-:W-:Y:S01]  /*10c60*/  IMAD R3, R4, 0x8000, R27.reuse ;  /* 0x0000800004037824 */ /* 0x101fe200078e021b */
[----:B------:R-:W-:Y:S01]  /*10c70*/  R2UR UR9, R6 ;  /* 0x00000000060972ca */ /* 0x000fe200000e0000 */
[----:B------:R-:W-:Y:S01]  /*10c80*/  UIADD3 UR4, UP0, UR36, 0xf0, URZ ;  /* 0x000000f024047890 */ /* 0x000fe2000ff1e03f */
[----:B------:R-:W-:Y:S01]  /*10c90*/  R2UR UR10, R19 ;  /* 0x00000000130a72ca */ /* 0x000fe200000e0000 */
[----:B------:R-:W-:Y:S01]  /*10ca0*/  VIADD R8, R8, 0xffffffff ;  /* 0xffffffff08087836 */ /* 0x000fe20000000000 */
[----:B------:R-:W-:Y:S01]  /*10cb0*/  R2UR UR8, R3 ;  /* 0x00000000030872ca */ /* 0x000fe200000e0000 */
[C---:B------:R-:W-:Y:S01]  /*10cc0*/  IMAD R3, R4.reuse, 0x4000, R27 ;  /* 0x0000400004037824 */ /* 0x040fe200078e021b */
[----:B------:R-:W-:Y:S01]  /*10cd0*/  R2UR UR11, R7 ;  /* 0x00000000070b72ca */ /* 0x000fe200000e0000 */
[----:B------:R-:W-:Y:S01]  /*10ce0*/  UIADD3.X UR5, URZ, UR37, URZ, UP0, !UPT ;  /* 0x000000253f057290 */ /* 0x000fe200087fe43f */
[----:B------:R-:W-:Y:S01]  /*10cf0*/  R2UR UR12, R23 ;  /* 0x00000000170c72ca */ /* 0x000fe200000e0000 */
[----:B------:R-:W-:Y:S01]  /*10d00*/  UIADD3 UR18, UP1, UR36, 0x1f0, URZ ;  /* 0x000001f024127890 */ /* 0x000fe2000ff3e03f */
[----:B------:R-:W-:Y:S01]  /*10d10*/  R2UR UR13, R3 ;  /* 0x00000000030d72ca */ /* 0x000fe200000e0000 */
[----:B------:R-:W-:Y:S01]  /*10d20*/  VIADD R4, R4, 0x1 ;  /* 0x0000000104047836 */ /* 0x000fe20000000000 */
[----:B------:R-:W-:Y:S01]  /*10d30*/  R2UR UR16, R9 ;  /* 0x00000000091072ca */ /* 0x000fe200000e0000 */
[----:B------:R-:W-:Y:S01]  /*10d40*/  UIADD3.X UR19, URZ, UR37, URZ, UP1, !UPT ;  /* 0x000000253f137290 */ /* 0x000fe20008ffe43f */
[----:B------:R-:W-:Y:S01]  /*10d50*/  R2UR UR17, R22 ;  /* 0x00000000161172ca */ /* 0x000fe200000e0000 */
[----:B------:R-:W-:Y:S01]  /*10d60*/  UMOV UR6, 0x0 ;  /* 0x0000000000067882 */ /* 0x000fe20000000000 */
[----:B------:R-:W-:Y:S01]  /*10d70*/  ISETP.GT.AND P1, PT, R8, 0x1, PT ;  /* 0x000000010800780c */ /* 0x000fe20003f24270 */
[----:B------:R-:W-:Y:S01]  /*10d80*/  UIADD3 UR14, UR8, 0x800, URZ ;  /* 0x00000800080e7890 */ /* 0x000fe2000fffe03f */
[C---:B------:R-:W-:Y:S01]  /*10d90*/  ISETP.NE.AND P0, PT, R4.reuse, 0x4, PT ;  /* 0x000000040400780c */ /* 0x040fe20003f05270 */
[----:B------:R-:W-:Y:S01]  /*10da0*/  UIADD3 UR15, UR8, 0x4800, URZ ;  /* 0x00004800080f7890 */ /* 0x000fe2000fffe03f */
[----:B------:R-:W-:Y:S01]  /*10db0*/  VIADD R7, R7, 0x80 ;  /* 0x0000008007077836 */ /* 0x000fe20000000000 */
[----:B------:R-:W-:Y:S01]  /*10dc0*/  UMOV UR7, 0x10000000 ;  /* 0x1000000000077882 */ /* 0x000fe20000000000 */
[----:B------:R-:W-:Y:S01]  /*10dd0*/  SEL R3, RZ, 0x1, P0 ;  /* 0x00000001ff037807 */ /* 0x000fe20000000000 */
[----:B------:R-:W-:Y:S01]  /*10de0*/  UIADD3 UR13, UR13, 0x20800, URZ ;  /* 0x000208000d0d7890 */ /* 0x000fe2000fffe03f */
[----:B------:R-:W-:Y:S01]  /*10df0*/  SEL R4, R4, RZ, P0 ;  /* 0x000000ff04047207 */ /* 0x000fe20000000000 */
[----:B------:R-:W-:Y:S01]  /*10e00*/  UMOV UR8, UR14 ;  /* 0x0000000e00087c82 */ /* 0x000fe20008000000 */
[----:B------:R-:W-:Y:S01]  /*10e10*/  LOP3.LUT R0, R0, R3, RZ, 0x3c, !PT ;  /* 0x0000000300007212 */ /* 0x000fe200078e3cff */
[----:B------:R0:W-:Y:S02]  /*10e20*/  UTMALDG.3D [UR8], [UR4], desc[UR6] ;  /* 0x00000608040075b4 */ /* 0x0001e40008011000 */
[----:B0-----:R-:W-:Y:S01]  /*10e30*/  UMOV UR8, UR15 ;  /* 0x0000000f00087c82 */ /* 0x001fe20008000000 */
[----:B------:R-:W-:-:S02]  /*10e40*/  UMOV UR10, UR16 ;  /* 0x00000010000a7c82 */ /* 0x000fc40008000000 */
[----:B------:R0:W-:Y:S02]  /*10e50*/  UTMALDG.3D [UR8], [UR4], desc[UR6] ;  /* 0x00000608040075b4 */ /* 0x0001e40008011000 */
[----:B0-----:R-:W-:Y:S01]  /*10e60*/  UMOV UR10, UR17 ;  /* 0x00000011000a7c82 */ /* 0x001fe20008000000 */
[----:B------:R-:W-:Y:S02]  /*10e70*/  UMOV UR8, UR13 ;  /* 0x0000000d00087c82 */ /* 0x000fe40008000000 */
[----:B------:R0:W-:Y:S02]  /*10e80*/  UTMALDG.3D [UR8], [UR18], desc[UR6] ;  /* 0x00000608120075b4 */ /* 0x0001e40008011000 */
[----:B0-----:R-:W-:Y:S05]  /*10e90*/  @P1 BRA `(.L_x_320) ;  /* 0xfffffffc00301947 */ /* 0x001fea000383ffff */
.L_x_314:
[----:B------:R-:W-:Y:S05]  /*10ea0*/  BSYNC B6 ;  /* 0x0000000000067941 */ /* 0x000fea0003800000 */
.L_x_313:
[----:B------:R-:W-:Y:S01]  /*10eb0*/  LOP3.LUT P2, RZ, R26, 0xff, RZ, 0xc0, !PT ;  /* 0x000000ff1aff7812 */ /* 0x000fe2000784c0ff */
[----:B------:R-:W-:Y:S01]  /*10ec0*/  VIADD R25, R25, UR44 ;  /* 0x0000002c19197c36 */ /* 0x000fe20008000000 */
[----:B------:R-:W-:Y:S01]  /*10ed0*/  ULDC.64 UR4, c[0x0][0x650] ;  /* 0x0001940000047ab9 */ /* 0x000fe20000000a00 */
[----:B------:R-:W-:Y:S01]  /*10ee0*/  IMAD.U32 R5, RZ, RZ, UR44 ;  /* 0x0000002cff057e24 */ /* 0x000fe2000f8e00ff */
[----:B------:R-:W-:Y:S01]  /*10ef0*/  BSSY B0, `(.L_x_321) ;  /* 0x000006c000007945 */ /* 0x000fe20003800000 */
[----:B------:R-:W-:Y:S01]  /*10f00*/  IMAD.MOV.U32 R19, RZ, RZ, -0x1 ;  /* 0xffffffffff137424 */ /* 0x000fe200078e00ff */
[----:B------:R-:W-:Y:S01]  /*10f10*/  ISETP.GT.U32.AND P0, PT, R25, 0x3, PT ;  /* 0x000000031900780c */ /* 0x000fe20003f04070 */
[----:B------:R-:W-:Y:S01]  /*10f20*/  IMAD.MOV.U32 R22, RZ, RZ, -0x1 ;  /* 0xffffffffff167424 */ /* 0x000fe200078e00ff */
[----:B------:R-:W-:Y:S01]  /*10f30*/  SHF.R.U32.HI R0, RZ, 0x2, R25 ;  /* 0x00000002ff007819 */ /* 0x000fe20000011619 */
[----:B------:R-:W-:Y:S01]  /*10f40*/  IMAD.MOV.U32 R23, RZ, RZ, -0x1 ;  /* 0xffffffffff177424 */ /* 0x000fe200078e00ff */
[----:B------:R-:W-:-:S02]  /*10f50*/  ISETP.LT.U32.AND P0, PT, R5, 0x4, P0 ;  /* 0x000000040500780c */ /* 0x000fc40000701070 */
[----:B------:R-:W-:Y:S01]  /*10f60*/  LOP3.LUT R0, R0, 0x1, RZ, 0xc0, !PT ;  /* 0x0000000100007812 */ /* 0x000fe200078ec0ff */
[----:B------:R-:W0:Y:S01]  /*10f70*/  @P2 S2R R4, SR_CgaCtaId ;  /* 0x0000000000042919 */ /* 0x000e220000008800 */
[----:B------:R-:W-:Y:S02]  /*10f80*/  @P2 MOV R3, 0x400 ;  /* 0x0000040000032802 */ /* 0x000fe40000000f00 */
[----:B------:R-:W-:Y:S01]  /*10f90*/  ISETP.NE.U32.AND P1, PT, R0, 0x1, PT ;  /* 0x000000010000780c */ /* 0x000fe20003f25070 */
[----:B------:R-:W-:Y:S01]  /*10fa0*/  IMAD.U32 R0, RZ, RZ, UR44 ;  /* 0x0000002cff007e24 */ /* 0x000fe2000f8e00ff */
[----:B------:R-:W-:Y:S02]  /*10fb0*/  LOP3.LUT R25, R25, 0x3, RZ, 0xc0, !PT ;  /* 0x0000000319197812 */ /* 0x000fe400078ec0ff */
[----:B------:R-:W-:Y:S02]  /*10fc0*/  PRMT R26, RZ, 0x7610, R26 ;  /* 0x00007610ff1a7816 */ /* 0x000fe4000000001a */
[----:B------:R-:W-:-:S04]  /*10fd0*/  ISETP.GT.U32.AND P1, PT, R0, 0x3, !P1 ;  /* 0x000000030000780c */ /* 0x000fc80004f24070 */
[----:B------:R-:W-:Y:S02]  /*10fe0*/  SEL R0, RZ, 0x1, !P1 ;  /* 0x00000001ff007807 */ /* 0x000fe40004800000 */
[----:B0-----:R-:W-:-:S04]  /*10ff0*/  @P2 LEA R3, R4, R3, 0x18 ;  /* 0x0000000304032211 */ /* 0x001fc800078ec0ff */
[----:B------:R0:W-:Y:S01]  /*11000*/  @P2 SYNCS.ARRIVE.TRANS64.A1T0 RZ, [R3+URZ+0x58], RZ ;  /* 0x000058ff03ff29a7 */ /* 0x0001e2000810003f */
[----:B------:R-:W-:-:S04]  /*11010*/  IADD3 R16, P2, R16, UR38, RZ ;  /* 0x0000002610107c10 */ /* 0x000fc8000ff5e0ff */
[----:B------:R-:W-:Y:S02]  /*11020*/  IADD3.X R17, R17, UR45, RZ, P2, !PT ;  /* 0x0000002d11117c10 */ /* 0x000fe400097fe4ff */
[----:B------:R-:W-:Y:S02]  /*11030*/  ISETP.GE.U32.AND P2, PT, R16, UR4, PT ;  /* 0x0000000410007c0c */ /* 0x000fe4000bf46070 */
[----:B0-----:R-:W-:Y:S02]  /*11040*/  SEL R3, RZ, 0x1, !P0 ;  /* 0x00000001ff037807 */ /* 0x001fe40004000000 */
[----:B------:R-:W-:Y:S02]  /*11050*/  ISETP.GE.U32.AND.EX P0, PT, R17, UR5, PT, P2 ;  /* 0x0000000511007c0c */ /* 0x000fe4000bf06120 */
[----:B------:R-:W-:Y:S02]  /*11060*/  LOP3.LUT R24, R0, R24, R3, 0x96, !PT ;  /* 0x0000001800187212 */ /* 0x000fe400078e9603 */
[----:B------:R-:W-:-:S09]  /*11070*/  PRMT R0, RZ, 0x7610, R0 ;  /* 0x00007610ff007816 */ /* 0x000fd20000000000 */
[----:B------:R-:W-:Y:S05]  /*11080*/  @P0 BRA `(.L_x_322) ;  /* 0x0000000400480947 */ /* 0x000fea0003800000 */
[----:B------:R-:W-:Y:S01]  /*11090*/  ULDC.64 UR4, c[0x0][0x628] ;  /* 0x00018a0000047ab9 */ /* 0x000fe20000000a00 */
[----:B------:R-:W0:Y:S01]  /*110a0*/  S2R R3, SR_CTAID.X ;  /* 0x0000000000037919 */ /* 0x000e220000002500 */
[----:B------:R-:W-:Y:S01]  /*110b0*/  ISETP.NE.U32.AND P0, PT, RZ, UR4, PT ;  /* 0x00000004ff007c0c */ /* 0x000fe2000bf05070 */
[----:B------:R-:W-:Y:S01]  /*110c0*/  ULDC UR7, c[0x0][0x630] ;  /* 0x00018c0000077ab9 */ /* 0x000fe20000000800 */
[----:B------:R-:W-:Y:S01]  /*110d0*/  IMAD.MOV.U32 R4, RZ, RZ, R16 ;  /* 0x000000ffff047224 */ /* 0x000fe200078e0010 */
[----:B------:R-:W1:Y:S01]  /*110e0*/  S2R R0, SR_CTAID.Y ;  /* 0x0000000000007919 */ /* 0x000e620000002600 */
[----:B------:R-:W-:Y:S01]  /*110f0*/  ISETP.NE.AND.EX P0, PT, RZ, UR5, PT, P0 ;  /* 0x00000005ff007c0c */ /* 0x000fe2000bf05300 */
[----:B------:R-:W-:-:S12]  /*11100*/  IMAD.MOV.U32 R5, RZ, RZ, R17 ;  /* 0x000000ffff057224 */ /* 0x000fd800078e0011 */
[----:B------:R-:W-:Y:S05]  /*11110*/  @!P0 BRA `(.L_x_323) ;  /* 0x0000000000288947 */ /* 0x000fea0003800000 */
[----:B------:R-:W-:Y:S02]  /*11120*/  ULDC UR6, c[0x0][0x634] ;  /* 0x00018d0000067ab9 */ /* 0x000fe40000000800 */
[----:B------:R-:W-:-:S05]  /*11130*/  IADD3 R9, P0, R16, UR6, RZ ;  /* 0x0000000610097c10 */ /* 0x000fca000ff1e0ff */
[----:B------:R-:W-:-:S04]  /*11140*/  IMAD.X R11, RZ, RZ, R17, P0 ;  /* 0x000000ffff0b7224 */ /* 0x000fc800000e0611 */
[----:B------:R-:W-:-:S04]  /*11150*/  IMAD.WIDE.U32 R6, R11, UR4, RZ ;  /* 0x000000040b067c25 */ /* 0x000fc8000f8e00ff */
[----:B------:R-:W-:-:S04]  /*11160*/  IMAD.WIDE.U32 R6, P0, R9, UR5, R6 ;  /* 0x0000000509067c25 */ /* 0x000fc8000f800006 */
[----:B------:R-:W-:-:S04]  /*11170*/  IMAD.WIDE.U32 R8, R9, UR4, RZ ;  /* 0x0000000409087c25 */ /* 0x000fc8000f8e00ff */
[----:B------:R-:W-:Y:S01]  /*11180*/  IMAD.X R5, RZ, RZ, RZ, P0 ;  /* 0x000000ffff057224 */ /* 0x000fe200000e06ff */
[----:B------:R-:W-:Y:S01]  /*11190*/  IADD3 RZ, P0, R9, R6, RZ ;  /* 0x0000000609ff7210 */ /* 0x000fe20007f1e0ff */
[----:B------:R-:W-:-:S04]  /*111a0*/  IMAD.MOV.U32 R4, RZ, RZ, R7 ;  /* 0x000000ffff047224 */ /* 0x000fc800078e0007 */
[----:B------:R-:W-:-:S08]  /*111b0*/  IMAD.WIDE.U32.X R4, R11, UR5, R4, P0 ;  /* 0x000000050b047c25 */ /* 0x000fd000080e0404 */
.L_x_323:
[--C-:B------:R-:W-:Y:S01]  /*111c0*/  SHF.R.U64 R23, R4, UR7, R5.reuse ;  /* 0x0000000704177c19 */ /* 0x100fe20008001205 */
[----:B------:R-:W-:Y:S01]  /*111d0*/  ULDC.64 UR4, c[0x0][0x620] ;  /* 0x0001880000047ab9 */ /* 0x000fe20000000a00 */
[----:B------:R-:W-:Y:S01]  /*111e0*/  SHF.R.U32.HI R4, RZ, UR7, R5 ;  /* 0x00000007ff047c19 */ /* 0x000fe20008011605 */
[----:B------:R-:W-:Y:S01]  /*111f0*/  ULDC.64 UR8, c[0x0][0x640] ;  /* 0x0001900000087ab9 */ /* 0x000fe20000000a00 */
[----:B------:R-:W-:Y:S01]  /*11200*/  IADD3 R7, P0, RZ, -R23, RZ ;  /* 0x80000017ff077210 */ /* 0x000fe20007f1e0ff */
[----:B------:R-:W2:Y:S01]  /*11210*/  LDC R13, c[0x0][0x148] ;  /* 0x00005200ff0d7b82 */ /* 0x000ea20000000800 */
[----:B0-----:R-:W-:Y:S01]  /*11220*/  I2FP.F32.U32 R8, R3 ;  /* 0x0000000300087245 */ /* 0x001fe20000201000 */
[----:B------:R-:W-:Y:S02]  /*11230*/  ULDC UR6, c[0x0][0x608] ;  /* 0x0001820000067ab9 */ /* 0x000fe40000000800 */
[----:B------:R-:W-:Y:S01]  /*11240*/  IMAD.X R4, RZ, RZ, ~R4, P0 ;  /* 0x000000ffff047224 */ /* 0x000fe200000e0e04 */
[----:B------:R-:W-:-:S03]  /*11250*/  ISETP.NE.U32.AND P0, PT, RZ, UR8, PT ;  /* 0x00000008ff007c0c */ /* 0x000fc6000bf05070 */
[----:B------:R-:W-:Y:S01]  /*11260*/  IMAD R6, R4, UR4, RZ ;  /* 0x0000000404067c24 */ /* 0x000fe2000f8e02ff */
[----:B------:R-:W-:Y:S01]  /*11270*/  ISETP.NE.AND.EX P0, PT, RZ, UR9, PT, P0 ;  /* 0x00000009ff007c0c */ /* 0x000fe2000bf05300 */
[----:B------:R-:W-:Y:S01]  /*11280*/  IMAD.WIDE.U32 R4, R7, UR4, R16 ;  /* 0x0000000407047c25 */ /* 0x000fe2000f8e0010 */
[----:B------:R-:W-:-:S03]  /*11290*/  ULDC UR4, c[0x0][0x150] ;  /* 0x0000540000047ab9 */ /* 0x000fc60000000800 */
[----:B------:R-:W-:Y:S01]  /*112a0*/  FMUL R8, R8, UR4 ;  /* 0x0000000408087c20 */ /* 0x000fe20008400000 */
[----:B------:R-:W-:Y:S01]  /*112b0*/  IMAD R7, R7, UR5, R6 ;  /* 0x0000000507077c24 */ /* 0x000fe2000f8e0206 */
[----:B------:R-:W-:Y:S01]  /*112c0*/  ULDC UR4, c[0x0][0x618] ;  /* 0x0001860000047ab9 */ /* 0x000fe20000000800 */
[----:B------:R-:W0:Y:S01]  /*112d0*/  LDC R6, c[0x0][0x144] ;  /* 0x00005100ff067b82 */ /* 0x000e220000000800 */
[----:B------:R-:W-:Y:S01]  /*112e0*/  ULDC UR5, c[0x0][0x154] ;  /* 0x0000550000057ab9 */ /* 0x000fe20000000800 */
[----:B------:R-:W-:Y:S01]  /*112f0*/  IMAD.IADD R5, R5, 0x1, R7 ;  /* 0x0000000105057824 */ /* 0x000fe200078e0207 */
[----:B------:R-:W3:Y:S04]  /*11300*/  F2I.U32.TRUNC.NTZ R8, R8 ;  /* 0x0000000800087305 */ /* 0x000ee8000020f000 */
[----:B------:R-:W-:-:S02]  /*11310*/  SHF.R.U64 R10, R4, UR4, R5 ;  /* 0x00000004040a7c19 */ /* 0x000fc40008001205 */
[----:B-1----:R-:W-:Y:S02]  /*11320*/  I2FP.F32.U32 R4, R0 ;  /* 0x0000000000047245 */ /* 0x002fe40000201000 */
[----:B------:R-:W-:Y:S01]  /*11330*/  SHF.R.U32.HI R5, RZ, UR4, R5 ;  /* 0x00000004ff057c19 */ /* 0x000fe20008011605 */
[----:B------:R-:W-:Y:S02]  /*11340*/  ULDC UR4, c[0x0][0x658] ;  /* 0x0001960000047ab9 */ /* 0x000fe40000000800 */
[----:B------:R-:W-:Y:S01]  /*11350*/  FMUL R7, R4, UR5 ;  /* 0x0000000504077c20 */ /* 0x000fe20008400000 */
[--C-:B------:R-:W-:Y:S02]  /*11360*/  SHF.R.U64 R12, R10, UR6, R5.reuse ;  /* 0x000000060a0c7c19 */ /* 0x100fe40008001205 */
[----:B------:R-:W-:Y:S01]  /*11370*/  SHF.R.U32.HI R5, RZ, UR6, R5 ;  /* 0x00000006ff057c19 */ /* 0x000fe20008011605 */
[----:B------:R1:W4:Y:S01]  /*11380*/  F2I.U32.TRUNC.NTZ R14, R7 ;  /* 0x00000007000e7305 */ /* 0x000322000020f000 */
[----:B---3--:R-:W-:-:S02]  /*11390*/  IMAD.MOV R8, RZ, RZ, -R8 ;  /* 0x000000ffff087224 */ /* 0x008fc400078e0a08 */
[--C-:B------:R-:W-:Y:S02]  /*113a0*/  SHF.R.U64 R11, R12, UR4, R5.reuse ;  /* 0x000000040c0b7c19 */ /* 0x100fe40008001205 */
[----:B------:R-:W-:Y:S01]  /*113b0*/  SHF.R.U32.HI R5, RZ, UR4, R5 ;  /* 0x00000004ff057c19 */ /* 0x000fe20008011605 */
[----:B0-----:R-:W-:Y:S02]  /*113c0*/  IMAD R3, R6, R8, R3 ;  /* 0x0000000806037224 */ /* 0x001fe400078e0203 */
[----:B------:R-:W-:Y:S01]  /*113d0*/  IMAD.MOV.U32 R4, RZ, RZ, R11 ;  /* 0x000000ffff047224 */ /* 0x000fe200078e000b */
[----:B-12-4-:R-:W-:Y:S06]  /*113e0*/  @!P0 BRA `(.L_x_324) ;  /* 0x0000000000288947 */ /* 0x016fec0003800000 */
        /* <DEDUP_REMOVED lines=10> */
.L_x_324:
[----:B------:R-:W-:Y:S01]  /*11490*/  ISETP.NE.AND P0, PT, R2, 0x1, PT ;  /* 0x000000010200780c */ /* 0x000fe20003f05270 */
[----:B------:R-:W-:Y:S01]  /*114a0*/  ULDC UR4, c[0x0][0x648] ;  /* 0x0001920000047ab9 */ /* 0x000fe20000000800 */
[----:B------:R-:W-:Y:S01]  /*114b0*/  IMAD.MOV R14, RZ, RZ, -R14 ;  /* 0x000000ffff0e7224 */ /* 0x000fe200078e0a0e */
[----:B------:R-:W-:Y:S01]  /*114c0*/  SHF.R.U64 R5, R4, UR4, R5 ;  /* 0x0000000404057c19 */ /* 0x000fe20008001205 */
[----:B------:R-:W-:Y:S01]  /*114d0*/  ULDC UR4, c[0x0][0x638] ;  /* 0x00018e0000047ab9 */ /* 0x000fe20000000800 */
[----:B------:R-:W-:Y:S01]  /*114e0*/  LOP3.LUT R12, R12, UR43, RZ, 0xc0, !PT ;  /* 0x0000002b0c0c7c12 */ /* 0x000fe2000f8ec0ff */
[----:B------:R-:W-:Y:S01]  /*114f0*/  ULDC UR5, c[0x0][0x610] ;  /* 0x0001840000057ab9 */ /* 0x000fe20000000800 */
[----:B------:R-:W-:-:S03]  /*11500*/  LOP3.LUT R4, R10, UR41, RZ, 0xc0, !PT ;  /* 0x000000290a047c12 */ /* 0x000fc6000f8ec0ff */
[----:B------:R-:W-:-:S03]  /*11510*/  IMAD R12, R5, UR42, R12 ;  /* 0x0000002a050c7c24 */ /* 0x000fc6000f8e020c */
[----:B------:R-:W-:Y:S02]  /*11520*/  @P0 IMAD R3, R13, R14, R0 ;  /* 0x0000000e0d030224 */ /* 0x000fe400078e0200 */
[----:B------:R-:W-:Y:S02]  /*11530*/  IMAD.MOV R0, RZ, RZ, -R5 ;  /* 0x000000ffff007224 */ /* 0x000fe400078e0a05 */
[----:B------:R-:W-:Y:S02]  /*11540*/  IMAD R3, R12, UR5, R3 ;  /* 0x000000050c037c24 */ /* 0x000fe4000f8e0203 */
[----:B------:R-:W-:Y:S01]  /*11550*/  IMAD R11, R0, UR4, R11 ;  /* 0x00000004000b7c24 */ /* 0x000fe2000f8e020b */
[----:B------:R-:W-:Y:S01]  /*11560*/  ULDC UR4, c[0x0][0x600] ;  /* 0x0001800000047ab9 */ /* 0x000fe20000000800 */
[----:B------:R-:W-:Y:S02]  /*11570*/  IMAD.MOV.U32 R0, RZ, RZ, 0x1 ;  /* 0x00000001ff007424 */ /* 0x000fe400078e00ff */
[----:B------:R-:W-:-:S05]  /*11580*/  IMAD R4, R11, UR4, R4 ;  /* 0x000000040b047c24 */ /* 0x000fca000f8e0204 */
[----:B------:R-:W-:Y:S02]  /*11590*/  SEL R22, R4, R3, !P0 ;  /* 0x0000000304167207 */ /* 0x000fe40004000000 */
[----:B------:R-:W-:-:S07]  /*115a0*/  SEL R19, R3, R4, !P0 ;  /* 0x0000000403137207 */ /* 0x000fce0004000000 */
.L_x_322:
[----:B------:R-:W-:Y:S05]  /*115b0*/  BSYNC B0 ;  /* 0x0000000000007941 */ /* 0x000fea0003800000 */
.L_x_321:
[----:B------:R-:W-:-:S13]  /*115c0*/  LOP3.LUT P0, RZ, R0, 0xff, RZ, 0xc0, !PT ;  /* 0x000000ff00ff7812 */ /* 0x000fda000780c0ff */
[----:B------:R-:W-:Y:S05]  /*115d0*/  @P0 BRA `(.L_x_325) ;  /* 0xfffffff000800947 */ /* 0x000fea000383ffff */
[----:B------:R-:W-:Y:S05]  /*115e0*/  BSYNC B7 ;  /* 0x0000000000077941 */ /* 0x000fea0003800000 */
.L_x_311:
[----:B------:R-:W-:-:S03]  /*115f0*/  UMOV UR4, 0xffffffff ;  /* 0xffffffff00047882 */ /* 0x000fc60000000000 */
[----:B------:R-:W-:Y:S05]  /*11600*/  BRA.DIV UR4, `(.L_x_326) ;  /* 0x0000000604807947 */ /* 0x000fea000b800000 */
[----:B------:R-:W-:-:S13]  /*11610*/  ELECT P6, URZ, PT ;  /* 0x00000000003f782f */ /* 0x000fda00038c0000 */
.L_x_348:
[----:B------:R-:W-:Y:S04]  /*11620*/  BSSY B0, `(.L_x_327) ;  /* 0x000002c000007945 */ /* 0x000fe80003800000 */
[----:B------:R-:W-:Y:S05]  /*11630*/  @!P6 BRA `(.L_x_328) ;  /* 0x0000000000a8e947 */ /* 0x000fea0003800000 */
[----:B------:R-:W-:-:S04]  /*11640*/  ULOP3.LUT UR4, UR40, 0x2, URZ, 0xfc, !UPT ;  /* 0x0000000228047892 */ /* 0x000fc8000f8efc3f */
[----:B------:R-:W-:-:S06]  /*11650*/  UISETP.NE.AND UP0, UPT, UR4, 0x3, UPT ;  /* 0x000000030400788c */ /* 0x000fcc000bf05270 */
[----:B------:R-:W-:-:S13]  /*11660*/  PLOP3.LUT P0, PT, PT, PT, UP0, 0x80, 0x0 ;  /* 0x000000000000781c */ /* 0x000fda0003f0f008 */
[----:B------:R-:W-:Y:S05]  /*11670*/  @!P0 BRA `(.L_x_329) ;  /* 0x0000000000048947 */ /* 0x000fea0003800000 */
[----:B------:R-:W-:Y:S01]  /*11680*/  BPT.TRAP 0x1 ;  /* 0x000000040000795c */ /* 0x000fe20000300000 */
.L_x_329:
[----:B------:R-:W0:Y:S01]  /*11690*/  S2R R3, SR_CgaCtaId ;  /* 0x0000000000037919 */ /* 0x000e220000008800 */
[----:B------:R-:W-:Y:S02]  /*116a0*/  MOV R0, 0x400 ;  /* 0x0000040000007802 */ /* 0x000fe40000000f00 */
[----:B------:R-:W-:Y:S02]  /*116b0*/  SHF.L.U32 R2, R24, 0x1f, RZ ;  /* 0x0000001f18027819 */ /* 0x000fe400000006ff */
[----:B0-----:R-:W-:-:S05]  /*116c0*/  LEA R0, R3, R0, 0x18 ;  /* 0x0000000003007211 */ /* 0x001fca00078ec0ff */
[----:B------:R-:W-:-:S04]  /*116d0*/  VIADD R0, R0, 0x20 ;  /* 0x0000002000007836 */ /* 0x000fc80000000000 */
[C---:B------:R-:W-:Y:S02]  /*116e0*/  IMAD R5, R25.reuse, 0x8, R0 ;  /* 0x0000000819057824 */ /* 0x040fe400078e0200 */
[----:B------:R-:W-:Y:S02]  /*116f0*/  VIADD R25, R25, 0x1 ;  /* 0x0000000119197836 */ /* 0x000fe40000000000 */
[----:B------:R-:W0:Y:S03]  /*11700*/  SYNCS.PHASECHK.TRANS64.TRYWAIT P0, [R5+URZ], R2 ;  /* 0x00000002050075a7 */ /* 0x000e26000800017f */
[----:B------:R-:W-:-:S04]  /*11710*/  ISETP.NE.AND P1, PT, R25, 0x4, PT ;  /* 0x000000041900780c */ /* 0x000fc80003f25270 */
[----:B------:R-:W-:Y:S02]  /*11720*/  SEL R3, RZ, 0x1, P1 ;  /* 0x00000001ff037807 */ /* 0x000fe40000800000 */
[----:B------:R-:W-:Y:S02]  /*11730*/  SEL R25, R25, RZ, P1 ;  /* 0x000000ff19197207 */ /* 0x000fe40000800000 */
[----:B------:R-:W-:-:S03]  /*11740*/  LOP3.LUT R24, R24, R3, RZ, 0x3c, !PT ;  /* 0x0000000318187212 */ /* 0x000fc600078e3cff */
[----:B------:R-:W-:Y:S01]  /*11750*/  IMAD R7, R25, 0x8, R0 ;  /* 0x0000000819077824 */ /* 0x000fe200078e0200 */
[----:B------:R-:W-:Y:S01]  /*11760*/  SHF.L.U32 R4, R24, 0x1f, RZ ;  /* 0x0000001f18047819 */ /* 0x000fe200000006ff */
[----:B0-----:R-:W-:Y:S06]  /*11770*/  @!P0 BRA `(.L_x_330) ;  /* 0x0000000400448947 */ /* 0x001fec0003800000 */
.L_x_349:
[----:B------:R-:W1:Y:S01]  /*11780*/  SYNCS.PHASECHK.TRANS64.TRYWAIT P0, [R7+URZ], R4 ;  /* 0x00000004070075a7 */ /* 0x000e62000800017f */
[----:B0-----:R-:W-:-:S05]  /*11790*/  VIADD R2, R25, 0x1 ;  /* 0x0000000119027836 */ /* 0x001fca0000000000 */
[----:B------:R-:W-:-:S04]  /*117a0*/  ISETP.NE.AND P1, PT, R2, 0x4, PT ;  /* 0x000000040200780c */ /* 0x000fc80003f25270 */
[----:B------:R-:W-:Y:S02]  /*117b0*/  SEL R3, RZ, 0x1, P1 ;  /* 0x00000001ff037807 */ /* 0x000fe40000800000 */
[----:B------:R-:W-:Y:S02]  /*117c0*/  SEL R9, R2, RZ, P1 ;  /* 0x000000ff02097207 */ /* 0x000fe40000800000 */
[----:B------:R-:W-:-:S03]  /*117d0*/  LOP3.LUT R11, R24, R3, RZ, 0x3c, !PT ;  /* 0x00000003180b7212 */ /* 0x000fc600078e3cff */
[----:B------:R-:W-:Y:S01]  /*117e0*/  IMAD R6, R9, 0x8, R0 ;  /* 0x0000000809067824 */ /* 0x000fe200078e0200 */
[----:B------:R-:W-:Y:S01]  /*117f0*/  SHF.L.U32 R5, R11, 0x1f, RZ ;  /* 0x0000001f0b057819 */ /* 0x000fe200000006ff */
[----:B-1----:R-:W-:Y:S06]  /*11800*/  @!P0 BRA `(.L_x_331) ;  /* 0x0000000400348947 */ /* 0x002fec0003800000 */
.L_x_350:
[----:B------:R-:W1:Y:S01]  /*11810*/  SYNCS.PHASECHK.TRANS64.TRYWAIT P0, [R6+URZ], R5 ;  /* 0x00000005060075a7 */ /* 0x000e62000800017f */
[----:B------:R-:W-:-:S05]  /*11820*/  VIADD R2, R9, 0x1 ;  /* 0x0000000109027836 */ /* 0x000fca0000000000 */
[----:B------:R-:W-:-:S04]  /*11830*/  ISETP.NE.AND P1, PT, R2, 0x4, PT ;  /* 0x000000040200780c */ /* 0x000fc80003f25270 */
[----:B0-----:R-:W-:Y:S02]  /*11840*/  SEL R4, RZ, 0x1, P1 ;  /* 0x00000001ff047807 */ /* 0x001fe40000800000 */
[----:B------:R-:W-:Y:S02]  /*11850*/  SEL R3, R2, RZ, P1 ;  /* 0x000000ff02037207 */ /* 0x000fe40000800000 */
[----:B------:R-:W-:Y:S01]  /*11860*/  LOP3.LUT R4, R11, R4, RZ, 0x3c, !PT ;  /* 0x000000040b047212 */ /* 0x000fe200078e3cff */
[----:B-1----:R-:W-:Y:S06]  /*11870*/  @!P0 BRA `(.L_x_332) ;  /* 0x00000004002c8947 */ /* 0x002fec0003800000 */
.L_x_351:
[----:B------:R-:W-:Y:S01]  /*11880*/  IMAD R3, R3, 0x8, R0 ;  /* 0x0000000803037824 */ /* 0x000fe200078e0200 */
[----:B------:R-:W-:-:S07]  /*11890*/  SHF.L.U32 R0, R4, 0x1f, RZ ;  /* 0x0000001f04007819 */ /* 0x000fce00000006ff */
.L_x_333:
[----:B-1----:R1:W2:Y:S02]  /*118a0*/  SYNCS.PHASECHK.TRANS64.TRYWAIT P0, [R3+URZ], R0 ;  /* 0x00000000030075a7 */ /* 0x0022a4000800017f */
[----:B--2---:R-:W-:Y:S05]  /*118b0*/  @!P0 NANOSLEEP.SYNCS 0x989680 ;  /* 0x009896800000895d */ /* 0x004fea0003900000 */
[----:B------:R-:W2:Y:S02]  /*118c0*/  @!P0 SYNCS.PHASECHK.TRANS64 P0, [R3+URZ], R0 ;  /* 0x00000000030085a7 */ /* 0x000ea4000800007f */
[----:B--2---:R-:W-:Y:S05]  /*118d0*/  @!P0 BRA `(.L_x_333) ;  /* 0xfffffffc00f08947 */ /* 0x004fea000383ffff */
.L_x_328:
[----:B------:R-:W-:Y:S05]  /*118e0*/  BSYNC B0 ;  /* 0x0000000000007941 */ /* 0x000fea0003800000 */
.L_x_327:
[----:B------:R-:W-:Y:S05]  /*118f0*/  EXIT ;  /* 0x000000000000794d */ /* 0x000fea0003800000 */
.L_x_16:
[----:B------:R-:W-:Y:S02]  /*11900*/  IMAD.MOV.U32 R12, RZ, RZ, RZ ;  /* 0x000000ffff0c7224 */ /* 0x000fe400078e00ff */
[----:B------:R-:W-:Y:S02]  /*11910*/  IMAD.MOV.U32 R11, RZ, RZ, 0x1f ;  /* 0x0000001fff0b7424 */ /* 0x000fe400078e00ff */
[----:B------:R-:W-:-:S07]  /*11920*/  IMAD.MOV.U32 R15, RZ, RZ, -0x1 ;  /* 0xffffffffff0f7424 */ /* 0x000fce00078e00ff */
[----:B01---5:R-:W-:Y:S05]  /*11930*/  WARPSYNC.COLLECTIVE R15, `(.L_x_334) ;  /* 0x000000000f087348 */ /* 0x023fea0003c00000 */
[----:B------:R2:W3:Y:S02]  /*11940*/  SHFL.IDX P6, R14, R13, R12, R11 ;  /* 0x0000000c0d0e7389 */ /* 0x0004e400000c000b */
[----:B0123-5:R-:W-:Y:S01]  /*11950*/  ENDCOLLECTIVE ;  /* 0x000000000000791b */ /* 0x02ffe20003800000 */
.L_x_334:
[----:B------:R-:W-:Y:S05]  /*11960*/  BRA `(.L_x_335) ;  /* 0xfffffef800987947 */ /* 0x000fea000383ffff */
.L_x_20:
[----:B-1----:R1:W2:Y:S02]  /*11970*/  SYNCS.PHASECHK.TRANS64.TRYWAIT P1, [R4+URZ], R3 ;  /* 0x00000003040075a7 */ /* 0x0022a4000802017f */
[----:B--2---:R-:W-:Y:S05]  /*11980*/  @!P1 NANOSLEEP.SYNCS 0x989680 ;  /* 0x009896800000995d */ /* 0x004fea0003900000 */
[----:B------:R-:W2:Y:S02]  /*11990*/  @!P1 SYNCS.PHASECHK.TRANS64 P1, [R4+URZ], R3 ;  /* 0x00000003040095a7 */ /* 0x000ea4000802007f */
[----:B--2---:R-:W-:Y:S05]  /*119a0*/  @!P1 BRA `(.L_x_20) ;  /* 0xfffffffc00f09947 */ /* 0x004fea000383ffff */
[----:B------:R-:W-:Y:S05]  /*119b0*/  BRA `(.L_x_19) ;  /* 0xfffffef800c47947 */ /* 0x000fea000383ffff */
.L_x_23:
[----:B------:R-:W-:Y:S01]  /*119c0*/  BSSY B1, `(.L_x_336) ;  /* 0x0000005000017945 */ /* 0x000fe20003800000 */
[----:B0-----:R-:W-:-:S07]  /*119d0*/  IMAD.MOV.U32 R15, RZ, RZ, -0x1 ;  /* 0xffffffffff0f7424 */ /* 0x001fce00078e00ff */
[----:B-----5:R-:W-:Y:S05]  /*119e0*/  WARPSYNC.COLLECTIVE R15, `(.L_x_337) ;  /* 0x000000000f087348 */ /* 0x020fea0003c00000 */
[----:B------:R-:W-:Y:S01]  /*119f0*/  NOP ;  /* 0x0000000000007918 */ /* 0x000fe20000000000 */
[----:B-----5:R-:W-:Y:S01]  /*11a00*/  ENDCOLLECTIVE ;  /* 0x000000000000791b */ /* 0x020fe20003800000 */
.L_x_337:
[----:B------:R-:W-:Y:S05]  /*11a10*/  BSYNC B1 ;  /* 0x0000000000017941 */ /* 0x000fea0003800000 */
.L_x_336:
[----:B------:R-:W-:Y:S05]  /*11a20*/  BRA `(.L_x_338) ;  /* 0xffffff0400787947 */ /* 0x000fea000383ffff */
.L_x_28:
[----:B0-----:R0:W1:Y:S02]  /*11a30*/  SYNCS.PHASECHK.TRANS64.TRYWAIT P1, [R12+URZ], R13 ;  /* 0x0000000d0c0075a7 */ /* 0x001064000802017f */
[----:B-1----:R-:W-:Y:S05]  /*11a40*/  @!P1 NANOSLEEP.SYNCS 0x989680 ;  /* 0x009896800000995d */ /* 0x002fea0003900000 */
[----:B------:R-:W1:Y:S02]  /*11a50*/  @!P1 SYNCS.PHASECHK.TRANS64 P1, [R12+URZ], R13 ;  /* 0x0000000d0c0095a7 */ /* 0x000e64000802007f */
[----:B-1----:R-:W-:Y:S05]  /*11a60*/  @!P1 BRA `(.L_x_28) ;  /* 0xfffffffc00f09947 */ /* 0x002fea000383ffff */
[----:B------:R-:W-:Y:S05]  /*11a70*/  BRA `(.L_x_27) ;  /* 0xffffff1400f87947 */ /* 0x000fea000383ffff */
.L_x_37:
[----:B0-----:R0:W1:Y:S02]  /*11a80*/  SYNCS.PHASECHK.TRANS64.TRYWAIT P1, [R12+URZ], R11 ;  /* 0x0000000b0c0075a7 */ /* 0x001064000802017f */
[----:B-1----:R-:W-:Y:S05]  /*11a90*/  @!P1 NANOSLEEP.SYNCS 0x989680 ;  /* 0x009896800000995d */ /* 0x002fea0003900000 */
[----:B------:R-:W1:Y:S02]  /*11aa0*/  @!P1 SYNCS.PHASECHK.TRANS64 P1, [R12+URZ], R11 ;  /* 0x0000000b0c0095a7 */ /* 0x000e64000802007f */
[----:B-1----:R-:W-:Y:S05]  /*11ab0*/  @!P1 BRA `(.L_x_37) ;  /* 0xfffffffc00f09947 */ /* 0x002fea000383ffff */
[----:B------:R-:W-:Y:S05]  /*11ac0*/  BRA `(.L_x_36) ;  /* 0xffffff3000b07947 */ /* 0x000fea000383ffff */
.L_x_38:
[----:B------:R-:W-:Y:S01]  /*11ad0*/  BSSY B0, `(.L_x_339) ;  /* 0x0000005000007945 */ /* 0x000fe20003800000 */
[----:B0-----:R-:W-:-:S07]  /*11ae0*/  IMAD.MOV.U32 R15, RZ, RZ, -0x1 ;  /* 0xffffffffff0f7424 */ /* 0x001fce00078e00ff */
[----:B-----5:R-:W-:Y:S05]  /*11af0*/  WARPSYNC.COLLECTIVE R15, `(.L_x_340) ;  /* 0x000000000f087348 */ /* 0x020fea0003c00000 */
[----:B------:R-:W-:Y:S01]  /*11b00*/  NOP ;  /* 0x0000000000007918 */ /* 0x000fe20000000000 */
[----:B-----5:R-:W-:Y:S01]  /*11b10*/  ENDCOLLECTIVE ;  /* 0x000000000000791b */ /* 0x020fe20003800000 */
.L_x_340:
[----:B------:R-:W-:Y:S05]  /*11b20*/  BSYNC B0 ;  /* 0x0000000000007941 */ /* 0x000fea0003800000 */
.L_x_339:
[----:B------:R-:W-:Y:S05]  /*11b30*/  BRA `(.L_x_341) ;  /* 0xffffff38009c7947 */ /* 0x000fea000383ffff */
.L_x_312:
[----:B------:R-:W-:Y:S01]  /*11b40*/  BSSY B0, `(.L_x_342) ;  /* 0x0000006000007945 */ /* 0x000fe20003800000 */
[----:B------:R-:W-:-:S07]  /*11b50*/  IMAD.MOV.U32 R15, RZ, RZ, -0x1 ;  /* 0xffffffffff0f7424 */ /* 0x000fce00078e00ff */
[----:B------:R-:W-:Y:S05]  /*11b60*/  WARPSYNC.COLLECTIVE R15, `(.L_x_343) ;  /* 0x000000000f0c7348 */ /* 0x000fea0003c00000 */
[----:B------:R-:W-:Y:S02]  /*11b70*/  ELECT P6, UR62, PT ;  /* 0x00000000003e782f */ /* 0x000fe400038c0000 */
[----:B------:R-:W-:Y:S01]  /*11b80*/  MOV R14, UR62 ;  /* 0x0000003e000e7c02 */ /* 0x000fe20008000f00 */
[----:B------:R-:W-:Y:S10]  /*11b90*/  ENDCOLLECTIVE ;  /* 0x000000000000791b */ /* 0x000ff40003800000 */
.L_x_343:
[----:B------:R-:W-:Y:S05]  /*11ba0*/  BSYNC B0 ;  /* 0x0000000000007941 */ /* 0x000fea0003800000 */
.L_x_342:
[----:B------:R-:W-:Y:S05]  /*11bb0*/  BRA `(.L_x_344) ;  /* 0xffffffec00147947 */ /* 0x000fea000383ffff */
.L_x_317:
[----:B0-----:R0:W2:Y:S02]  /*11bc0*/  SYNCS.PHASECHK.TRANS64.TRYWAIT P0, [R6+URZ+0x20], R3 ;  /* 0x00002003060075a7 */ /* 0x0010a4000800017f */
[----:B--2---:R-:W-:Y:S05]  /*11bd0*/  @!P0 NANOSLEEP.SYNCS 0x989680 ;  /* 0x009896800000895d */ /* 0x004fea0003900000 */
[----:B------:R-:W2:Y:S02]  /*11be0*/  @!P0 SYNCS.PHASECHK.TRANS64 P0, [R6+URZ+0x20], R3 ;  /* 0x00002003060085a7 */ /* 0x000ea4000800007f */
[----:B--2---:R-:W-:Y:S05]  /*11bf0*/  @!P0 BRA `(.L_x_317) ;  /* 0xfffffffc00f08947 */ /* 0x004fea000383ffff */
[----:B------:R-:W-:Y:S05]  /*11c00*/  BRA `(.L_x_345) ;  /* 0xffffffec00ec7947 */ /* 0x000fea000383ffff */
.L_x_326:
[----:B------:R-:W-:Y:S01]  /*11c10*/  BSSY B0, `(.L_x_346) ;  /* 0x0000006000007945 */ /* 0x000fe20003800000 */
[----:B------:R-:W-:-:S07]  /*11c20*/  IMAD.MOV.U32 R15, RZ, RZ, -0x1 ;  /* 0xffffffffff0f7424 */ /* 0x000fce00078e00ff */
[----:B------:R-:W-:Y:S05]  /*11c30*/  WARPSYNC.COLLECTIVE R15, `(.L_x_347) ;  /* 0x000000000f0c7348 */ /* 0x000fea0003c00000 */
[----:B------:R-:W-:Y:S02]  /*11c40*/  ELECT P6, UR62, PT ;  /* 0x00000000003e782f */ /* 0x000fe400038c0000 */
[----:B------:R-:W-:Y:S01]  /*11c50*/  MOV R14, UR62 ;  /* 0x0000003e000e7c02 */ /* 0x000fe20008000f00 */
[----:B------:R-:W-:Y:S10]  /*11c60*/  ENDCOLLECTIVE ;  /* 0x000000000000791b */ /* 0x000ff40003800000 */
.L_x_347:
[----:B------:R-:W-:Y:S05]  /*11c70*/  BSYNC B0 ;  /* 0x0000000000007941 */ /* 0x000fea0003800000 */
.L_x_346:
[----:B------:R-:W-:Y:S05]  /*11c80*/  BRA `(.L_x_348) ;  /* 0xfffffff800647947 */ /* 0x000fea000383ffff */
.L_x_330:
[----:B0-----:R0:W1:Y:S02]  /*11c90*/  SYNCS.PHASECHK.TRANS64.TRYWAIT P0, [R5+URZ], R2 ;  /* 0x00000002050075a7 */ /* 0x001064000800017f */
[----:B-1----:R-:W-:Y:S05]  /*11ca0*/  @!P0 NANOSLEEP.SYNCS 0x989680 ;  /* 0x009896800000895d */ /* 0x002fea0003900000 */
[----:B------:R-:W1:Y:S02]  /*11cb0*/  @!P0 SYNCS.PHASECHK.TRANS64 P0, [R5+URZ], R2 ;  /* 0x00000002050085a7 */ /* 0x000e64000800007f */
[----:B-1----:R-:W-:Y:S05]  /*11cc0*/  @!P0 BRA `(.L_x_330) ;  /* 0xfffffffc00f08947 */ /* 0x002fea000383ffff */
[----:B------:R-:W-:Y:S05]  /*11cd0*/  BRA `(.L_x_349) ;  /* 0xfffffff800a87947 */ /* 0x000fea000383ffff */
.L_x_331:
[----:B0-----:R0:W1:Y:S02]  /*11ce0*/  SYNCS.PHASECHK.TRANS64.TRYWAIT P0, [R7+URZ], R4 ;  /* 0x00000004070075a7 */ /* 0x001064000800017f */
[----:B-1----:R-:W-:Y:S05]  /*11cf0*/  @!P0 NANOSLEEP.SYNCS 0x989680 ;  /* 0x009896800000895d */ /* 0x002fea0003900000 */
[----:B------:R-:W1:Y:S02]  /*11d00*/  @!P0 SYNCS.PHASECHK.TRANS64 P0, [R7+URZ], R4 ;  /* 0x00000004070085a7 */ /* 0x000e64000800007f */
[----:B-1----:R-:W-:Y:S05]  /*11d10*/  @!P0 BRA `(.L_x_331) ;  /* 0xfffffffc00f08947 */ /* 0x002fea000383ffff */
[----:B------:R-:W-:Y:S05]  /*11d20*/  BRA `(.L_x_350) ;  /* 0xfffffff800b87947 */ /* 0x000fea000383ffff */
.L_x_332:
[----:B0-----:R0:W1:Y:S02]  /*11d30*/  SYNCS.PHASECHK.TRANS64.TRYWAIT P0, [R6+URZ], R5 ;  /* 0x00000005060075a7 */ /* 0x001064000800017f */
[----:B-1----:R-:W-:Y:S05]  /*11d40*/  @!P0 NANOSLEEP.SYNCS 0x989680 ;  /* 0x009896800000895d */ /* 0x002fea0003900000 */
[----:B------:R-:W1:Y:S02]  /*11d50*/  @!P0 SYNCS.PHASECHK.TRANS64 P0, [R6+URZ], R5 ;  /* 0x00000005060085a7 */ /* 0x000e64000800007f */
[----:B-1----:R-:W-:Y:S05]  /*11d60*/  @!P0 BRA `(.L_x_332) ;  /* 0xfffffffc00f08947 */ /* 0x002fea000383ffff */
[----:B------:R-:W-:Y:S05]  /*11d70*/  BRA `(.L_x_351) ;  /* 0xfffffff800c07947 */ /* 0x000fea000383ffff */
.L_x_352:
[----:B------:R-:W-:-:S00]  /*11d80*/  BRA `(.L_x_352) ;  /* 0xfffffffc00fc7947 */ /* 0x000fc0000383ffff */
[----:B------:R-:W-:-:S00]  /*11d90*/  NOP ;  /* 0x0000000000007918 */ /* 0x000fc00000000000 */
        /* <DEDUP_REMOVED lines=14> */
.L_x_353:


//--------------------- .nv.global.init           --------------------------
	.section	.nv.global.init,"aw",@progbits
.nv.global.init:
	.type		$str$24,@object
	.size		$str$24,($str$25 - $str$24)
$str$24:
        /*0000*/ 	.byte	0x28, 0x61, 0x64, 0x64, 0x72, 0x65, 0x73, 0x73, 0x20, 0x26, 0x20, 0x6d, 0x61, 0x73, 0x6b, 0x29
        /*0010*/ 	.byte	0x20, 0x3d, 0x3d, 0x20, 0x30, 0x00
	.type		$str$25,@object
	.size		$str$25,(__unnamed_3 - $str$25)
$str$25:
        /*0016*/ 	.byte	0x2f, 0x74, 0x6d, 0x70, 0x2f, 0x63, 0x75, 0x74, 0x6c, 0x61, 0x73, 0x73, 0x5f, 0x73, 0x77, 0x65
        /*0026*/ 	.byte	0x65, 0x70, 0x5f, 0x73, 0x72, 0x63, 0x2f, 0x69, 0x6e, 0x63, 0x6c, 0x75, 0x64, 0x65, 0x2f, 0x63
        /*0036*/ 	.byte	0x75, 0x74, 0x65, 0x2f, 0x70, 0x6f, 0x69, 0x6e, 0x74, 0x65, 0x72, 0x5f, 0x66, 0x6c, 0x61, 0x67
        /*0046*/ 	.byte	0x67, 0x65, 0x64, 0x2e, 0x68, 0x70, 0x70, 0x00
	.type		__unnamed_3,@object
	.size		__unnamed_3,(__unnamed_2 - __unnamed_3)
__unnamed_3:
        /*004e*/ 	.byte	0x61, 0x75, 0x74, 0x6f, 0x20, 0x63, 0x75, 0x74, 0x65, 0x3a, 0x3a, 0x61, 0x73, 0x5f, 0x70, 0x6f
        /* <DEDUP_REMOVED lines=28> */
        /*021e*/ 	.byte	0x20, 0x26, 0x5d, 0x00
	.type		__unnamed_2,@object
	.size		__unnamed_2,(__unnamed_1 - __unnamed_2)
__unnamed_2:
        /* <DEDUP_REMOVED lines=30> */
	.type		__unnamed_1,@object
	.size		__unnamed_1,(.L_0 - __unnamed_1)
__unnamed_1:
        /* <DEDUP_REMOVED lines=29> */
        /*05c6*/ 	.byte	0x3e, 0x3e, 0x3e, 0x3e, 0x20, 0x26, 0x5d, 0x00
.L_0:


//--------------------- .nv.shared._ZN7cutlass13device_kernelINS_4gemm6kernel13GemmUniversalIN4cute5tupleIJiiiiEEENS1_10collective13CollectiveMmaINS1_39MainloopSm90TmaGmmaRmemAWarpSpecializedILi4ENS5_IJNS4_1CILi1EEESB_SB_EEENS1_35KernelTmaWarpSpecializedCooperativeEEENS5_IJNSA_ILi256EEENSA_ILi128EEESG_EEENS_12float_e5m2_tENS5_IJSB_llEEENS_12float_e4m3_tESJ_NS4_8TiledMMAINS4_8MMA_AtomIJNS4_4SM904GMMA31MMA_64x128x32_F32E5M2E4M3_RS_TNILNSO_7ScaleInE1ELSQ_1EEEEEENS4_6LayoutINS5_IJNSA_ILi2EEESB_SB_EEENS5_IJSB_NSA_ILi0EEESW_EEEEENS5_IJNS4_10UnderscoreESZ_SZ_EEEEENS4_13SM90_TMA_LOADENS4_14ComposedLayoutINS4_7SwizzleILi3ELi4ELi3EEENS4_18smem_ptr_flag_bitsILi8EEENST_INS5_IJSG_NSA_ILi8EEEEEENS5_IJSB_SG_EEEEEEENS4_9Copy_AtomIJNS4_39AutoVectorizingCopyWithAssumedAlignmentILi128EEESI_EEENS4_8identityES12_S1C_vS1H_EENS_8epilogue10collective6detail29Sm90TmaWarpSpecializedAdapterINS1K_15DefaultEpilogueISI_NS5_IJlSB_lEEES1O_NS1J_6thread17LinearCombinationISI_Li1EffLNS1P_9ScaleType4KindE0ELNS_15FloatRoundStyleE2ESI_EENS1_15EpilogueDefaultEEEEEvvEEEEvNT_6ParamsE --------------------------
	.section	.nv.shared._ZN7cutlass13device_kernelINS_4gemm6kernel13GemmUniversalIN4cute5tupleIJiiiiEEENS1_10collective13CollectiveMmaINS1_39MainloopSm90TmaGmmaRmemAWarpSpecializedILi4ENS5_IJNS4_1CILi1EEESB_SB_EEENS1_35KernelTmaWarpSpecializedCooperativeEEENS5_IJNSA_ILi256EEENSA_ILi128EEESG_EEENS_12float_e5m2_tENS5_IJSB_llEEENS_12float_e4m3_tESJ_NS4_8TiledMMAINS4_8MMA_AtomIJNS4_4SM904GMMA31MMA_64x128x32_F32E5M2E4M3_RS_TNILNSO_7ScaleInE1ELSQ_1EEEEEENS4_6LayoutINS5_IJNSA_ILi2EEESB_SB_EEENS5_IJSB_NSA_ILi0EEESW_EEEEENS5_IJNS4_10UnderscoreESZ_SZ_EEEEENS4_13SM90_TMA_LOADENS4_14ComposedLayoutINS4_7SwizzleILi3ELi4ELi3EEENS4_18smem_ptr_flag_bitsILi8EEENST_INS5_IJSG_NSA_ILi8EEEEEENS5_IJSB_SG_EEEEEEENS4_9Copy_AtomIJNS4_39AutoVectorizingCopyWithAssumedAlignmentILi128EEESI_EEENS4_8identityES12_S1C_vS1H_EENS_8epilogue10collective6detail29Sm90TmaWarpSpecializedAdapterINS1K_15DefaultEpilogueISI_NS5_IJlSB_lEEES1O_NS1J_6thread17LinearCombinationISI_Li1EffLNS1P_9ScaleType4KindE0ELNS_15FloatRoundStyleE2ESI_EENS1_15EpilogueDefaultEEEEEvvEEEEvNT_6ParamsE,"aw",@nobits
	.sectionflags	@""
	.align	16
	.zero		1024


//--------------------- .nv.shared.reserved.0     --------------------------
	.section	.nv.shared.reserved.0,"aw",@nobits
	.weak		__nv_reservedSMEM_offset_0_alias
	.size		__nv_reservedSMEM_offset_0_alias, 0, 0
	.other		__nv_reservedSMEM_offset_0_alias,@"STO_CUDA_RESERVED_SHARED STV_DEFAULT"
__nv_reservedSMEM_offset_0_alias:
	.zero		0


//--------------------- .nv.global                --------------------------
	.section	.nv.global,"aw",@nobits
.nv.global:
	.type		_ZN40_INTERNAL_d6b06096_4_k_cu_bc130fb1_317854cute1_E,@object
	.size		_ZN40_INTERNAL_d6b06096_4_k_cu_bc130fb1_317854cute1_E,(_ZN40_INTERNAL_d6b06096_4_k_cu_bc130fb1_317854cuda3std3__45__cpo6cbeginE - _ZN40_INTERNAL_d6b06096_4_k_cu_bc130fb1_317854cute1_E)
_ZN40_INTERNAL_d6b06096_4_k_cu_bc130fb1_317854cute1_E:
	.zero		1
	.type		_ZN40_INTERNAL_d6b06096_4_k_cu_bc130fb1_317854cuda3std3__45__cpo6cbeginE,@object
	.size		_ZN40_INTERNAL_d6b06096_4_k_cu_bc130fb1_317854cuda3std3__45__cpo6cbeginE,(_ZN40_INTERNAL_d6b06096_4_k_cu_bc130fb1_317854cuda3std3__48in_placeE - _ZN40_INTERNAL_d6b06096_4_k_cu_bc130fb1_317854cuda3std3__45__cpo6cbeginE)
_ZN40_INTERNAL_d6b06096_4_k_cu_bc130fb1_317854cuda3std3__45__cpo6cbeginE:
	.zero		1
	.type		_ZN40_INTERNAL_d6b06096_4_k_cu_bc130fb1_317854cuda3std3__48in_placeE,@object
	.size		_ZN40_INTERNAL_d6b06096_4_k_cu_bc130fb1_317854cuda3std3__48in_placeE,(_ZN40_INTERNAL_d6b06096_4_k_cu_bc130fb1_317854cuda3std6ranges3__45__cpo9iter_moveE - _ZN40_INTERNAL_d6b06096_4_k_cu_bc130fb1_317854cuda3std3__48in_placeE)
_ZN40_INTERNAL_d6b06096_4_k_cu_bc130fb1_317854cuda3std3__48in_placeE:
	.zero		1
	.type		_ZN40_INTERNAL_d6b06096_4_k_cu_bc130fb1_317854cuda3std6ranges3__45__cpo9iter_moveE,@object
	.size		_ZN40_INTERNAL_d6b06096_4_k_cu_bc130fb1_317854cuda3std6ranges3__45__cpo9iter_moveE,(_ZN40_INTERNAL_d6b06096_4_k_cu_bc130fb1_317854cuda3std3__45__cpo5beginE - _ZN40_INTERNAL_d6b06096_4_k_cu_bc130fb1_317854cuda3std6ranges3__45__cpo9iter_moveE)
_ZN40_INTERNAL_d6b06096_4_k_cu_bc130fb1_317854cuda3std6ranges3__45__cpo9iter_moveE:
	.zero		1
	.type		_ZN40_INTERNAL_d6b06096_4_k_cu_bc130fb1_317854cuda3std3__45__cpo5beginE,@object
	.size		_ZN40_INTERNAL_d6b06096_4_k_cu_bc130fb1_317854cuda3std3__45__cpo5beginE,(_ZN40_INTERNAL_d6b06096_4_k_cu_bc130fb1_317854cuda3std3__442_GLOBAL__N__d6b06096_4_k_cu_bc130fb1_317856ignoreE - _ZN40_INTERNAL_d6b06096_4_k_cu_bc130fb1_317854cuda3std3__45__cpo5beginE)
_ZN40_INTERNAL_d6b06096_4_k_cu_bc130fb1_317854cuda3std3__45__cpo5beginE:
	.zero		1
	.type		_ZN40_INTERNAL_d6b06096_4_k_cu_bc130fb1_317854cuda3std3__442_GLOBAL__N__d6b06096_4_k_cu_bc130fb1_317856ignoreE,@object
	.size		_ZN40_INTERNAL_d6b06096_4_k_cu_bc130fb1_317854cuda3std3__442_GLOBAL__N__d6b06096_4_k_cu_bc130fb1_317856ignoreE,(_ZN40_INTERNAL_d6b06096_4_k_cu_bc130fb1_317854cute7productE - _ZN40_INTERNAL_d6b06096_4_k_cu_bc130fb1_317854cuda3std3__442_GLOBAL__N__d6b06096_4_k_cu_bc130fb1_317856ignoreE)
_ZN40_INTERNAL_d6b06096_4_k_cu_bc130fb1_317854cuda3std3__442_GLOBAL__N__d6b06096_4_k_cu_bc130fb1_317856ignoreE:
	.zero		1
	.type		_ZN40_INTERNAL_d6b06096_4_k_cu_bc130fb1_317854cute7productE,@object
	.size		_ZN40_INTERNAL_d6b06096_4_k_cu_bc130fb1_317854cute7productE,(_ZN40_INTERNAL_d6b06096_4_k_cu_bc130fb1_317854cuda3std3__45__cpo3endE - _ZN40_INTERNAL_d6b06096_4_k_cu_bc130fb1_317854cute7productE)
_ZN40_INTERNAL_d6b06096_4_k_cu_bc130fb1_317854cute7productE:
	.zero		1
	.type		_ZN40_INTERNAL_d6b06096_4_k_cu_bc130fb1_317854cuda3std3__45__cpo3endE,@object
	.size		_ZN40_INTERNAL_d6b06096_4_k_cu_bc130fb1_317854cuda3std3__45__cpo3endE,(_ZN40_INTERNAL_d6b06096_4_k_cu_bc130fb1_317854cuda3std3__419piecewise_constructE - _ZN40_INTERNAL_d6b06096_4_k_cu_bc130fb1_317854cuda3std3__45__cpo3endE)
_ZN40_INTERNAL_d6b06096_4_k_cu_bc130fb1_317854cuda3std3__45__cpo3endE:
	.zero		1
	.type		_ZN40_INTERNAL_d6b06096_4_k_cu_bc130fb1_317854cuda3std3__419piecewise_constructE,@object
	.size		_ZN40_INTERNAL_d6b06096_4_k_cu_bc130fb1_317854cuda3std3__419piecewise_constructE,(_ZN40_INTERNAL_d6b06096_4_k_cu_bc130fb1_317854cuda3std3__45__cpo4cendE - _ZN40_INTERNAL_d6b06096_4_k_cu_bc130fb1_317854cuda3std3__419piecewise_constructE)
_ZN40_INTERNAL_d6b06096_4_k_cu_bc130fb1_317854cuda3std3__419piecewise_constructE:
	.zero		1
	.type		_ZN40_INTERNAL_d6b06096_4_k_cu_bc130fb1_317854cuda3std3__45__cpo4cendE,@object
	.size		_ZN40_INTERNAL_d6b06096_4_k_cu_bc130fb1_317854cuda3std3__45__cpo4cendE,(_ZN40_INTERNAL_d6b06096_4_k_cu_bc130fb1_317854cuda3std6ranges3__45__cpo4swapE - _ZN40_INTERNAL_d6b06096_4_k_cu_bc130fb1_317854cuda3std3__45__cpo4cendE)
_ZN40_INTERNAL_d6b06096_4_k_cu_bc130fb1_317854cuda3std3__45__cpo4cendE:
	.zero		1
	.type		_ZN40_INTERNAL_d6b06096_4_k_cu_bc130fb1_317854cuda3std6ranges3__45__cpo4swapE,@object
	.size		_ZN40_INTERNAL_d6b06096_4_k_cu_bc130fb1_317854cuda3std6ranges3__45__cpo4swapE,(.L_10 - _ZN40_INTERNAL_d6b06096_4_k_cu_bc130fb1_317854cuda3std6ranges3__45__cpo4swapE)
_ZN40_INTERNAL_d6b06096_4_k_cu_bc130fb1_317854cuda3std6ranges3__45__cpo4swapE:
	.zero		1
.L_10:


//--------------------- .nv.constant0._ZN7cutlass13device_kernelINS_4gemm6kernel13GemmUniversalIN4cute5tupleIJiiiiEEENS1_10collective13CollectiveMmaINS1_39MainloopSm90TmaGmmaRmemAWarpSpecializedILi4ENS5_IJNS4_1CILi1EEESB_SB_EEENS1_35KernelTmaWarpSpecializedCooperativeEEENS5_IJNSA_ILi256EEENSA_ILi128EEESG_EEENS_12float_e5m2_tENS5_IJSB_llEEENS_12float_e4m3_tESJ_NS4_8TiledMMAINS4_8MMA_AtomIJNS4_4SM904GMMA31MMA_64x128x32_F32E5M2E4M3_RS_TNILNSO_7ScaleInE1ELSQ_1EEEEEENS4_6LayoutINS5_IJNSA_ILi2EEESB_SB_EEENS5_IJSB_NSA_ILi0EEESW_EEEEENS5_IJNS4_10UnderscoreESZ_SZ_EEEEENS4_13SM90_TMA_LOADENS4_14ComposedLayoutINS4_7SwizzleILi3ELi4ELi3EEENS4_18smem_ptr_flag_bitsILi8EEENST_INS5_IJSG_NSA_ILi8EEEEEENS5_IJSB_SG_EEEEEEENS4_9Copy_AtomIJNS4_39AutoVectorizingCopyWithAssumedAlignmentILi128EEESI_EEENS4_8identityES12_S1C_vS1H_EENS_8epilogue10collective6detail29Sm90TmaWarpSpecializedAdapterINS1K_15DefaultEpilogueISI_NS5_IJlSB_lEEES1O_NS1J_6thread17LinearCombinationISI_Li1EffLNS1P_9ScaleType4KindE0ELNS_15FloatRoundStyleE2ESI_EENS1_15EpilogueDefaultEEEEEvvEEEEvNT_6ParamsE --------------------------
	.section	.nv.constant0._ZN7cutlass13device_kernelINS_4gemm6kernel13GemmUniversalIN4cute5tupleIJiiiiEEENS1_10collective13CollectiveMmaINS1_39MainloopSm90TmaGmmaRmemAWarpSpecializedILi4ENS5_IJNS4_1CILi1EEESB_SB_EEENS1_35KernelTmaWarpSpecializedCooperativeEEENS5_IJNSA_ILi256EEENSA_ILi128EEESG_EEENS_12float_e5m2_tENS5_IJSB_llEEENS_12float_e4m3_tESJ_NS4_8TiledMMAINS4_8MMA_AtomIJNS4_4SM904GMMA31MMA_64x128x32_F32E5M2E4M3_RS_TNILNSO_7ScaleInE1ELSQ_1EEEEEENS4_6LayoutINS5_IJNSA_ILi2EEESB_SB_EEENS5_IJSB_NSA_ILi0EEESW_EEEEENS5_IJNS4_10UnderscoreESZ_SZ_EEEEENS4_13SM90_TMA_LOADENS4_14ComposedLayoutINS4_7SwizzleILi3ELi4ELi3EEENS4_18smem_ptr_flag_bitsILi8EEENST_INS5_IJSG_NSA_ILi8EEEEEENS5_IJSB_SG_EEEEEEENS4_9Copy_AtomIJNS4_39AutoVectorizingCopyWithAssumedAlignmentILi128EEESI_EEENS4_8identityES12_S1C_vS1H_EENS_8epilogue10collective6detail29Sm90TmaWarpSpecializedAdapterINS1K_15DefaultEpilogueISI_NS5_IJlSB_lEEES1O_NS1J_6thread17LinearCombinationISI_Li1EffLNS1P_9ScaleType4KindE0ELNS_15FloatRoundStyleE2ESI_EENS1_15EpilogueDefaultEEEEEvvEEEEvNT_6ParamsE,"a",@progbits
	.sectionflags	@""
	.align	4
.nv.constant0._ZN7cutlass13device_kernelINS_4gemm6kernel13GemmUniversalIN4cute5tupleIJiiiiEEENS1_10collective13CollectiveMmaINS1_39MainloopSm90TmaGmmaRmemAWarpSpecializedILi4ENS5_IJNS4_1CILi1EEESB_SB_EEENS1_35KernelTmaWarpSpecializedCooperativeEEENS5_IJNSA_ILi256EEENSA_ILi128EEESG_EEENS_12float_e5m2_tENS5_IJSB_llEEENS_12float_e4m3_tESJ_NS4_8TiledMMAINS4_8MMA_AtomIJNS4_4SM904GMMA31MMA_64x128x32_F32E5M2E4M3_RS_TNILNSO_7ScaleInE1ELSQ_1EEEEEENS4_6LayoutINS5_IJNSA_ILi2EEESB_SB_EEENS5_IJSB_NSA_ILi0EEESW_EEEEENS5_IJNS4_10UnderscoreESZ_SZ_EEEEENS4_13SM90_TMA_LOADENS4_14ComposedLayoutINS4_7SwizzleILi3ELi4ELi3EEENS4_18smem_ptr_flag_bitsILi8EEENST_INS5_IJSG_NSA_ILi8EEEEEENS5_IJSB_SG_EEEEEEENS4_9Copy_AtomIJNS4_39AutoVectorizingCopyWithAssumedAlignmentILi128EEESI_EEENS4_8identityES12_S1C_vS1H_EENS_8epilogue10collective6detail29Sm90TmaWarpSpecializedAdapterINS1K_15DefaultEpilogueISI_NS5_IJlSB_lEEES1O_NS1J_6thread17LinearCombinationISI_Li1EffLNS1P_9ScaleType4KindE0ELNS_15FloatRoundStyleE2ESI_EENS1_15EpilogueDefaultEEEEEvvEEEEvNT_6ParamsE:
	.zero		1664


//--------------------- SYMBOLS --------------------------

	.type		.nv.reservedSmem.offset0,@object
	.size		.nv.reservedSmem.offset0,0x4
	.type		__assertfail,@function
